//
// Generated by NVIDIA NVVM Compiler
//
// Compiler Build ID: CL-36424714
// Cuda compilation tools, release 13.0, V13.0.88
// Based on NVVM 20.0.0
//

.version 9.0
.target sm_100
.address_size 64

	// .globl	_Z24tiling_double_buffer_4x4PfS_S_iii
// _ZZ24tiling_double_buffer_4x4PfS_S_iiiE6tile_a has been demoted
// _ZZ24tiling_double_buffer_4x4PfS_S_iiiE6tile_b has been demoted

.visible .entry _Z24tiling_double_buffer_4x4PfS_S_iii(
	.param .u64 .ptr .align 1 _Z24tiling_double_buffer_4x4PfS_S_iii_param_0,
	.param .u64 .ptr .align 1 _Z24tiling_double_buffer_4x4PfS_S_iii_param_1,
	.param .u64 .ptr .align 1 _Z24tiling_double_buffer_4x4PfS_S_iii_param_2,
	.param .u32 _Z24tiling_double_buffer_4x4PfS_S_iii_param_3,
	.param .u32 _Z24tiling_double_buffer_4x4PfS_S_iii_param_4,
	.param .u32 _Z24tiling_double_buffer_4x4PfS_S_iii_param_5
)
{
	.reg .pred 	%p<103>;
	.reg .b32 	%r<165>;
	.reg .b32 	%f<163>;
	.reg .b64 	%rd<97>;
	// demoted variable
	.shared .align 4 .b8 _ZZ24tiling_double_buffer_4x4PfS_S_iiiE6tile_a[8192];
	// demoted variable
	.shared .align 4 .b8 _ZZ24tiling_double_buffer_4x4PfS_S_iiiE6tile_b[8192];
	ld.param.u64 	%rd13, [_Z24tiling_double_buffer_4x4PfS_S_iii_param_0];
	ld.param.u64 	%rd14, [_Z24tiling_double_buffer_4x4PfS_S_iii_param_1];
	ld.param.u64 	%rd15, [_Z24tiling_double_buffer_4x4PfS_S_iii_param_2];
	ld.param.u32 	%r59, [_Z24tiling_double_buffer_4x4PfS_S_iii_param_3];
	ld.param.u32 	%r60, [_Z24tiling_double_buffer_4x4PfS_S_iii_param_4];
	ld.param.u32 	%r61, [_Z24tiling_double_buffer_4x4PfS_S_iii_param_5];
	cvta.to.global.u64 	%rd1, %rd14;
	cvta.to.global.u64 	%rd2, %rd13;
	cvta.to.global.u64 	%rd3, %rd15;
	mov.u32 	%r63, %ctaid.y;
	shl.b32 	%r64, %r63, 5;
	mov.u32 	%r65, %tid.y;
	shl.b32 	%r1, %r65, 2;
	add.s32 	%r2, %r64, %r1;
	mov.u32 	%r66, %ctaid.x;
	shl.b32 	%r3, %r66, 5;
	mov.u32 	%r67, %tid.x;
	shl.b32 	%r4, %r67, 2;
	add.s32 	%r5, %r3, %r4;
	or.b32  	%r6, %r4, 1;
	or.b32  	%r7, %r5, 1;
	or.b32  	%r8, %r4, 2;
	or.b32  	%r9, %r5, 2;
	or.b32  	%r10, %r4, 3;
	or.b32  	%r11, %r5, 3;
	mov.b32 	%r154, 0;
	cvt.u64.u32 	%rd4, %r4;
	cvt.s64.s32 	%rd23, %r3;
	add.s64 	%rd6, %rd4, %rd23;
$L__BB0_1:
	setp.ge.s32 	%p1, %r4, %r61;
	add.s32 	%r13, %r154, %r1;
	add.s32 	%r14, %r2, %r154;
	setp.ge.s32 	%p2, %r14, %r59;
	shl.b32 	%r69, %r13, 7;
	mov.u32 	%r70, _ZZ24tiling_double_buffer_4x4PfS_S_iiiE6tile_a;
	add.s32 	%r71, %r70, %r69;
	mul.lo.s32 	%r15, %r14, %r61;
	mul.lo.s32 	%r16, %r13, %r60;
	shl.b32 	%r72, %r4, 2;
	add.s32 	%r17, %r71, %r72;
	or.pred  	%p3, %p2, %p1;
	@%p3 bra 	$L__BB0_3;
	add.s32 	%r74, %r4, %r15;
	mul.wide.u32 	%rd16, %r74, 4;
	add.s64 	%rd17, %rd2, %rd16;
	ld.global.f32 	%f65, [%rd17];
	st.shared.f32 	[%r17], %f65;
	bra.uni 	$L__BB0_4;
$L__BB0_3:
	mov.b32 	%r73, 0;
	st.shared.u32 	[%r17], %r73;
$L__BB0_4:
	setp.ge.s32 	%p4, %r13, %r61;
	setp.ge.s32 	%p5, %r5, %r60;
	mov.u32 	%r76, _ZZ24tiling_double_buffer_4x4PfS_S_iiiE6tile_b;
	add.s32 	%r77, %r76, %r69;
	add.s32 	%r18, %r77, %r72;
	or.pred  	%p6, %p4, %p5;
	@%p6 bra 	$L__BB0_6;
	add.s32 	%r80, %r5, %r16;
	mul.wide.s32 	%rd18, %r80, 4;
	add.s64 	%rd19, %rd1, %rd18;
	ld.global.f32 	%f66, [%rd19];
	st.shared.f32 	[%r18], %f66;
	bra.uni 	$L__BB0_7;
$L__BB0_6:
	mov.b32 	%r79, 0;
	st.shared.u32 	[%r18], %r79;
$L__BB0_7:
	setp.lt.s32 	%p7, %r14, %r59;
	setp.lt.s32 	%p8, %r6, %r61;
	and.pred  	%p9, %p7, %p8;
	cvt.u64.u32 	%rd20, %r15;
	add.s64 	%rd21, %rd4, %rd20;
	shl.b64 	%rd22, %rd21, 2;
	add.s64 	%rd5, %rd2, %rd22;
	@%p9 bra 	$L__BB0_9;
	mov.b32 	%r82, 0;
	st.shared.u32 	[%r17+4], %r82;
	bra.uni 	$L__BB0_10;
$L__BB0_9:
	ld.global.f32 	%f67, [%rd5+4];
	st.shared.f32 	[%r17+4], %f67;
$L__BB0_10:
	setp.lt.s32 	%p10, %r13, %r61;
	setp.lt.s32 	%p11, %r7, %r60;
	and.pred  	%p12, %p10, %p11;
	cvt.s64.s32 	%rd24, %r16;
	add.s64 	%rd25, %rd6, %rd24;
	shl.b64 	%rd26, %rd25, 2;
	add.s64 	%rd7, %rd1, %rd26;
	@%p12 bra 	$L__BB0_12;
	mov.b32 	%r83, 0;
	st.shared.u32 	[%r18+4], %r83;
	bra.uni 	$L__BB0_13;
$L__BB0_12:
	ld.global.f32 	%f68, [%rd7+4];
	st.shared.f32 	[%r18+4], %f68;
$L__BB0_13:
	setp.lt.s32 	%p13, %r14, %r59;
	setp.lt.s32 	%p14, %r8, %r61;
	and.pred  	%p15, %p13, %p14;
	@%p15 bra 	$L__BB0_15;
	mov.b32 	%r85, 0;
	st.shared.u32 	[%r17+8], %r85;
	bra.uni 	$L__BB0_16;
$L__BB0_15:
	ld.global.f32 	%f69, [%rd5+8];
	st.shared.f32 	[%r17+8], %f69;
$L__BB0_16:
	setp.lt.s32 	%p16, %r13, %r61;
	setp.lt.s32 	%p17, %r9, %r60;
	and.pred  	%p18, %p16, %p17;
	@%p18 bra 	$L__BB0_18;
	mov.b32 	%r86, 0;
	st.shared.u32 	[%r18+8], %r86;
	bra.uni 	$L__BB0_19;
$L__BB0_18:
	ld.global.f32 	%f70, [%rd7+8];
	st.shared.f32 	[%r18+8], %f70;
$L__BB0_19:
	setp.lt.s32 	%p19, %r14, %r59;
	setp.lt.s32 	%p20, %r10, %r61;
	and.pred  	%p21, %p19, %p20;
	@%p21 bra 	$L__BB0_21;
	mov.b32 	%r88, 0;
	st.shared.u32 	[%r17+12], %r88;
	bra.uni 	$L__BB0_22;
$L__BB0_21:
	ld.global.f32 	%f71, [%rd5+12];
	st.shared.f32 	[%r17+12], %f71;
$L__BB0_22:
	setp.lt.s32 	%p22, %r13, %r61;
	setp.lt.s32 	%p23, %r11, %r60;
	and.pred  	%p24, %p22, %p23;
	@%p24 bra 	$L__BB0_24;
	mov.b32 	%r89, 0;
	st.shared.u32 	[%r18+12], %r89;
	bra.uni 	$L__BB0_25;
$L__BB0_24:
	ld.global.f32 	%f72, [%rd7+12];
	st.shared.f32 	[%r18+12], %f72;
$L__BB0_25:
	add.s32 	%r154, %r154, 1;
	setp.ne.s32 	%p25, %r154, 4;
	@%p25 bra 	$L__BB0_1;
	bar.sync 	0;
	setp.lt.s32 	%p26, %r61, 1;
	mov.f32 	%f131, 0f00000000;
	mov.f32 	%f132, %f131;
	mov.f32 	%f133, %f131;
	mov.f32 	%f134, %f131;
	mov.f32 	%f135, %f131;
	mov.f32 	%f136, %f131;
	mov.f32 	%f137, %f131;
	mov.f32 	%f138, %f131;
	mov.f32 	%f139, %f131;
	mov.f32 	%f140, %f131;
	mov.f32 	%f141, %f131;
	mov.f32 	%f142, %f131;
	mov.f32 	%f143, %f131;
	mov.f32 	%f144, %f131;
	mov.f32 	%f145, %f131;
	mov.f32 	%f146, %f131;
	@%p26 bra 	$L__BB0_58;
	add.s32 	%r91, %r61, 31;
	shr.s32 	%r92, %r91, 31;
	shr.u32 	%r93, %r92, 27;
	add.s32 	%r94, %r91, %r93;
	shr.s32 	%r95, %r94, 5;
	add.s32 	%r20, %r95, -1;
	max.s32 	%r21, %r95, 1;
	mov.b32 	%r155, 0;
	mov.f32 	%f131, 0f00000000;
$L__BB0_28:
	setp.ge.s32 	%p27, %r155, %r20;
	@%p27 bra 	$L__BB0_55;
	mul.lo.s32 	%r162, %r61, %r2;
	shl.b32 	%r97, %r155, 5;
	add.s32 	%r98, %r97, %r4;
	add.s32 	%r24, %r98, 32;
	add.s32 	%r160, %r1, %r97;
	add.s32 	%r99, %r160, 32;
	mul.lo.s32 	%r158, %r60, %r99;
	add.s32 	%r159, %r5, %r158;
	shl.b32 	%r100, %r155, 12;
	not.b32 	%r101, %r100;
	and.b32  	%r102, %r101, 4096;
	mov.u32 	%r103, %tid.y;
	shl.b32 	%r104, %r103, 9;
	mov.u32 	%r105, %tid.x;
	shl.b32 	%r106, %r105, 4;
	add.s32 	%r107, %r104, %r106;
	or.b32  	%r108, %r107, 8;
	mov.u32 	%r109, _ZZ24tiling_double_buffer_4x4PfS_S_iiiE6tile_b;
	add.s32 	%r110, %r109, %r108;
	add.s32 	%r157, %r110, %r102;
	mov.u32 	%r111, _ZZ24tiling_double_buffer_4x4PfS_S_iiiE6tile_a;
	add.s32 	%r112, %r111, %r108;
	add.s32 	%r156, %r112, %r102;
	mov.b32 	%r161, 32;
	mov.u32 	%r163, %r2;
$L__BB0_30:
	setp.ge.s32 	%p28, %r24, %r61;
	setp.ge.s32 	%p29, %r163, %r59;
	or.pred  	%p30, %p29, %p28;
	@%p30 bra 	$L__BB0_32;
	ld.param.u64 	%rd93, [_Z24tiling_double_buffer_4x4PfS_S_iii_param_0];
	shl.b32 	%r114, %r155, 5;
	cvt.s64.s32 	%rd28, %r114;
	add.s64 	%rd29, %rd4, %rd28;
	cvt.s64.s32 	%rd30, %r162;
	add.s64 	%rd31, %rd29, %rd30;
	cvta.to.global.u64 	%rd32, %rd93;
	shl.b64 	%rd33, %rd31, 2;
	add.s64 	%rd34, %rd32, %rd33;
	ld.global.f32 	%f75, [%rd34+128];
	st.shared.f32 	[%r156+-8], %f75;
	bra.uni 	$L__BB0_33;
$L__BB0_32:
	mov.b32 	%r113, 0;
	st.shared.u32 	[%r156+-8], %r113;
$L__BB0_33:
	add.s32 	%r115, %r160, 32;
	setp.ge.s32 	%p31, %r115, %r61;
	setp.ge.s32 	%p32, %r5, %r60;
	or.pred  	%p33, %p31, %p32;
	@%p33 bra 	$L__BB0_35;
	mul.wide.s32 	%rd35, %r159, 4;
	add.s64 	%rd36, %rd1, %rd35;
	ld.global.f32 	%f76, [%rd36];
	st.shared.f32 	[%r157+-8], %f76;
	bra.uni 	$L__BB0_36;
$L__BB0_35:
	mov.b32 	%r116, 0;
	st.shared.u32 	[%r157+-8], %r116;
$L__BB0_36:
	setp.lt.s32 	%p34, %r163, %r59;
	add.s32 	%r117, %r24, 1;
	setp.lt.s32 	%p35, %r117, %r61;
	and.pred  	%p36, %p34, %p35;
	@%p36 bra 	$L__BB0_38;
	mov.b32 	%r118, 0;
	st.shared.u32 	[%r156+-4], %r118;
	bra.uni 	$L__BB0_39;
$L__BB0_38:
	ld.param.u64 	%rd94, [_Z24tiling_double_buffer_4x4PfS_S_iii_param_0];
	shl.b32 	%r119, %r155, 5;
	cvt.s64.s32 	%rd38, %r119;
	add.s64 	%rd39, %rd4, %rd38;
	cvt.s64.s32 	%rd40, %r162;
	add.s64 	%rd41, %rd39, %rd40;
	cvta.to.global.u64 	%rd42, %rd94;
	shl.b64 	%rd43, %rd41, 2;
	add.s64 	%rd44, %rd42, %rd43;
	ld.global.f32 	%f77, [%rd44+132];
	st.shared.f32 	[%r156+-4], %f77;
$L__BB0_39:
	add.s32 	%r120, %r160, 32;
	setp.lt.s32 	%p37, %r120, %r61;
	add.s32 	%r121, %r5, 1;
	setp.lt.s32 	%p38, %r121, %r60;
	and.pred  	%p39, %p37, %p38;
	@%p39 bra 	$L__BB0_41;
	mov.b32 	%r122, 0;
	st.shared.u32 	[%r157+-4], %r122;
	bra.uni 	$L__BB0_42;
$L__BB0_41:
	cvt.s64.s32 	%rd45, %r158;
	add.s64 	%rd46, %rd6, %rd45;
	shl.b64 	%rd47, %rd46, 2;
	add.s64 	%rd48, %rd1, %rd47;
	ld.global.f32 	%f78, [%rd48+4];
	st.shared.f32 	[%r157+-4], %f78;
$L__BB0_42:
	add.s32 	%r123, %r24, 2;
	setp.lt.s32 	%p41, %r123, %r61;
	and.pred  	%p42, %p34, %p41;
	@%p42 bra 	$L__BB0_44;
	mov.b32 	%r124, 0;
	st.shared.u32 	[%r156], %r124;
	bra.uni 	$L__BB0_45;
$L__BB0_44:
	ld.param.u64 	%rd95, [_Z24tiling_double_buffer_4x4PfS_S_iii_param_0];
	shl.b32 	%r125, %r155, 5;
	cvt.s64.s32 	%rd50, %r125;
	add.s64 	%rd51, %rd4, %rd50;
	cvt.s64.s32 	%rd52, %r162;
	add.s64 	%rd53, %rd51, %rd52;
	cvta.to.global.u64 	%rd54, %rd95;
	shl.b64 	%rd55, %rd53, 2;
	add.s64 	%rd56, %rd54, %rd55;
	ld.global.f32 	%f79, [%rd56+136];
	st.shared.f32 	[%r156], %f79;
$L__BB0_45:
	add.s32 	%r126, %r160, 32;
	setp.lt.s32 	%p43, %r126, %r61;
	add.s32 	%r127, %r5, 2;
	setp.lt.s32 	%p44, %r127, %r60;
	and.pred  	%p45, %p43, %p44;
	@%p45 bra 	$L__BB0_47;
	mov.b32 	%r128, 0;
	st.shared.u32 	[%r157], %r128;
	bra.uni 	$L__BB0_48;
$L__BB0_47:
	cvt.s64.s32 	%rd57, %r158;
	add.s64 	%rd58, %rd6, %rd57;
	shl.b64 	%rd59, %rd58, 2;
	add.s64 	%rd60, %rd1, %rd59;
	ld.global.f32 	%f80, [%rd60+8];
	st.shared.f32 	[%r157], %f80;
$L__BB0_48:
	add.s32 	%r129, %r24, 3;
	setp.lt.s32 	%p47, %r129, %r61;
	and.pred  	%p48, %p34, %p47;
	@%p48 bra 	$L__BB0_50;
	mov.b32 	%r130, 0;
	st.shared.u32 	[%r156+4], %r130;
	bra.uni 	$L__BB0_51;
$L__BB0_50:
	ld.param.u64 	%rd96, [_Z24tiling_double_buffer_4x4PfS_S_iii_param_0];
	shl.b32 	%r131, %r155, 5;
	cvt.s64.s32 	%rd62, %r131;
	add.s64 	%rd63, %rd4, %rd62;
	cvt.s64.s32 	%rd64, %r162;
	add.s64 	%rd65, %rd63, %rd64;
	cvta.to.global.u64 	%rd66, %rd96;
	shl.b64 	%rd67, %rd65, 2;
	add.s64 	%rd68, %rd66, %rd67;
	ld.global.f32 	%f81, [%rd68+140];
	st.shared.f32 	[%r156+4], %f81;
$L__BB0_51:
	add.s32 	%r132, %r160, 32;
	setp.lt.s32 	%p49, %r132, %r61;
	add.s32 	%r133, %r5, 3;
	setp.lt.s32 	%p50, %r133, %r60;
	and.pred  	%p51, %p49, %p50;
	@%p51 bra 	$L__BB0_53;
	mov.b32 	%r134, 0;
	st.shared.u32 	[%r157+4], %r134;
	bra.uni 	$L__BB0_54;
$L__BB0_53:
	cvt.s64.s32 	%rd69, %r158;
	add.s64 	%rd70, %rd6, %rd69;
	shl.b64 	%rd71, %rd70, 2;
	add.s64 	%rd72, %rd1, %rd71;
	ld.global.f32 	%f82, [%rd72+12];
	st.shared.f32 	[%r157+4], %f82;
$L__BB0_54:
	add.s32 	%r163, %r163, 1;
	add.s32 	%r162, %r162, %r61;
	add.s32 	%r161, %r161, 1;
	add.s32 	%r160, %r160, 1;
	add.s32 	%r159, %r159, %r60;
	add.s32 	%r158, %r158, %r60;
	add.s32 	%r157, %r157, 128;
	add.s32 	%r156, %r156, 128;
	setp.ne.s32 	%p52, %r161, 36;
	@%p52 bra 	$L__BB0_30;
$L__BB0_55:
	mov.b32 	%r164, 0;
$L__BB0_56:
	shl.b32 	%r136, %r155, 12;
	and.b32  	%r137, %r136, 4096;
	mov.u32 	%r138, _ZZ24tiling_double_buffer_4x4PfS_S_iiiE6tile_a;
	add.s32 	%r139, %r138, %r137;
	shl.b32 	%r140, %r164, 2;
	add.s32 	%r141, %r139, %r140;
	shl.b32 	%r142, %r1, 7;
	add.s32 	%r143, %r141, %r142;
	ld.shared.f32 	%f83, [%r143];
	ld.shared.f32 	%f84, [%r143+128];
	ld.shared.f32 	%f85, [%r143+256];
	ld.shared.f32 	%f86, [%r143+384];
	mov.u32 	%r144, _ZZ24tiling_double_buffer_4x4PfS_S_iiiE6tile_b;
	add.s32 	%r145, %r144, %r137;
	shl.b32 	%r146, %r164, 7;
	add.s32 	%r147, %r145, %r146;
	shl.b32 	%r148, %r4, 2;
	add.s32 	%r149, %r147, %r148;
	ld.shared.f32 	%f87, [%r149];
	ld.shared.f32 	%f88, [%r149+4];
	ld.shared.f32 	%f89, [%r149+8];
	ld.shared.f32 	%f90, [%r149+12];
	fma.rn.f32 	%f91, %f83, %f87, %f138;
	fma.rn.f32 	%f92, %f83, %f88, %f137;
	fma.rn.f32 	%f93, %f83, %f89, %f136;
	fma.rn.f32 	%f94, %f83, %f90, %f135;
	fma.rn.f32 	%f95, %f84, %f87, %f134;
	fma.rn.f32 	%f96, %f84, %f88, %f133;
	fma.rn.f32 	%f97, %f84, %f89, %f132;
	fma.rn.f32 	%f98, %f84, %f90, %f131;
	fma.rn.f32 	%f99, %f85, %f87, %f139;
	fma.rn.f32 	%f100, %f85, %f88, %f140;
	fma.rn.f32 	%f101, %f85, %f89, %f141;
	fma.rn.f32 	%f102, %f85, %f90, %f142;
	fma.rn.f32 	%f103, %f86, %f87, %f143;
	fma.rn.f32 	%f104, %f86, %f88, %f144;
	fma.rn.f32 	%f105, %f86, %f89, %f145;
	fma.rn.f32 	%f106, %f86, %f90, %f146;
	ld.shared.f32 	%f107, [%r143+4];
	ld.shared.f32 	%f108, [%r143+132];
	ld.shared.f32 	%f109, [%r143+260];
	ld.shared.f32 	%f110, [%r143+388];
	ld.shared.f32 	%f111, [%r149+128];
	ld.shared.f32 	%f112, [%r149+132];
	ld.shared.f32 	%f113, [%r149+136];
	ld.shared.f32 	%f114, [%r149+140];
	fma.rn.f32 	%f138, %f107, %f111, %f91;
	fma.rn.f32 	%f137, %f107, %f112, %f92;
	fma.rn.f32 	%f136, %f107, %f113, %f93;
	fma.rn.f32 	%f135, %f107, %f114, %f94;
	fma.rn.f32 	%f134, %f108, %f111, %f95;
	fma.rn.f32 	%f133, %f108, %f112, %f96;
	fma.rn.f32 	%f132, %f108, %f113, %f97;
	fma.rn.f32 	%f131, %f108, %f114, %f98;
	fma.rn.f32 	%f139, %f109, %f111, %f99;
	fma.rn.f32 	%f140, %f109, %f112, %f100;
	fma.rn.f32 	%f141, %f109, %f113, %f101;
	fma.rn.f32 	%f142, %f109, %f114, %f102;
	fma.rn.f32 	%f143, %f110, %f111, %f103;
	fma.rn.f32 	%f144, %f110, %f112, %f104;
	fma.rn.f32 	%f145, %f110, %f113, %f105;
	fma.rn.f32 	%f146, %f110, %f114, %f106;
	add.s32 	%r164, %r164, 2;
	setp.ne.s32 	%p53, %r164, 32;
	@%p53 bra 	$L__BB0_56;
	bar.sync 	0;
	add.s32 	%r155, %r155, 1;
	setp.ne.s32 	%p54, %r155, %r21;
	@%p54 bra 	$L__BB0_28;
$L__BB0_58:
	setp.ge.s32 	%p55, %r5, %r60;
	setp.ge.s32 	%p56, %r2, %r59;
	mul.lo.s32 	%r49, %r2, %r60;
	or.pred  	%p57, %p56, %p55;
	@%p57 bra 	$L__BB0_60;
	add.s32 	%r150, %r5, %r49;
	mul.wide.s32 	%rd73, %r150, 4;
	add.s64 	%rd74, %rd3, %rd73;
	st.global.f32 	[%rd74], %f138;
$L__BB0_60:
	setp.ge.s32 	%p58, %r2, %r59;
	add.s32 	%r50, %r5, 1;
	setp.ge.s32 	%p59, %r50, %r60;
	cvt.s64.s32 	%rd75, %r49;
	cvt.s64.s32 	%rd8, %r5;
	add.s64 	%rd76, %rd8, %rd75;
	shl.b64 	%rd77, %rd76, 2;
	add.s64 	%rd9, %rd3, %rd77;
	or.pred  	%p60, %p58, %p59;
	@%p60 bra 	$L__BB0_62;
	st.global.f32 	[%rd9+4], %f137;
$L__BB0_62:
	setp.ge.s32 	%p61, %r2, %r59;
	add.s32 	%r51, %r5, 2;
	setp.ge.s32 	%p62, %r51, %r60;
	or.pred  	%p63, %p61, %p62;
	@%p63 bra 	$L__BB0_64;
	st.global.f32 	[%rd9+8], %f136;
$L__BB0_64:
	setp.ge.s32 	%p64, %r2, %r59;
	add.s32 	%r52, %r5, 3;
	setp.ge.s32 	%p65, %r52, %r60;
	or.pred  	%p66, %p64, %p65;
	@%p66 bra 	$L__BB0_66;
	st.global.f32 	[%rd9+12], %f135;
$L__BB0_66:
	setp.ge.s32 	%p67, %r5, %r60;
	add.s32 	%r53, %r2, 1;
	setp.ge.s32 	%p68, %r53, %r59;
	add.s32 	%r54, %r49, %r60;
	or.pred  	%p69, %p68, %p67;
	@%p69 bra 	$L__BB0_68;
	add.s32 	%r151, %r5, %r54;
	mul.wide.s32 	%rd78, %r151, 4;
	add.s64 	%rd79, %rd3, %rd78;
	st.global.f32 	[%rd79], %f134;
$L__BB0_68:
	setp.ge.s32 	%p70, %r53, %r59;
	setp.ge.s32 	%p71, %r50, %r60;
	cvt.s64.s32 	%rd80, %r54;
	add.s64 	%rd81, %rd8, %rd80;
	shl.b64 	%rd82, %rd81, 2;
	add.s64 	%rd10, %rd3, %rd82;
	or.pred  	%p72, %p70, %p71;
	@%p72 bra 	$L__BB0_70;
	st.global.f32 	[%rd10+4], %f133;
$L__BB0_70:
	setp.ge.s32 	%p73, %r53, %r59;
	setp.ge.s32 	%p74, %r51, %r60;
	or.pred  	%p75, %p73, %p74;
	@%p75 bra 	$L__BB0_72;
	st.global.f32 	[%rd10+8], %f132;
$L__BB0_72:
	setp.ge.s32 	%p76, %r53, %r59;
	setp.ge.s32 	%p77, %r52, %r60;
	or.pred  	%p78, %p76, %p77;
	@%p78 bra 	$L__BB0_74;
	st.global.f32 	[%rd10+12], %f131;
$L__BB0_74:
	setp.ge.s32 	%p79, %r5, %r60;
	add.s32 	%r55, %r2, 2;
	setp.ge.s32 	%p80, %r55, %r59;
	add.s32 	%r56, %r54, %r60;
	or.pred  	%p81, %p80, %p79;
	@%p81 bra 	$L__BB0_76;
	add.s32 	%r152, %r5, %r56;
	mul.wide.s32 	%rd83, %r152, 4;
	add.s64 	%rd84, %rd3, %rd83;
	st.global.f32 	[%rd84], %f139;
$L__BB0_76:
	setp.ge.s32 	%p82, %r55, %r59;
	setp.ge.s32 	%p83, %r50, %r60;
	cvt.s64.s32 	%rd85, %r56;
	add.s64 	%rd86, %rd8, %rd85;
	shl.b64 	%rd87, %rd86, 2;
	add.s64 	%rd11, %rd3, %rd87;
	or.pred  	%p84, %p82, %p83;
	@%p84 bra 	$L__BB0_78;
	st.global.f32 	[%rd11+4], %f140;
$L__BB0_78:
	setp.ge.s32 	%p85, %r55, %r59;
	setp.ge.s32 	%p86, %r51, %r60;
	or.pred  	%p87, %p85, %p86;
	@%p87 bra 	$L__BB0_80;
	st.global.f32 	[%rd11+8], %f141;
$L__BB0_80:
	setp.ge.s32 	%p88, %r55, %r59;
	setp.ge.s32 	%p89, %r52, %r60;
	or.pred  	%p90, %p88, %p89;
	@%p90 bra 	$L__BB0_82;
	st.global.f32 	[%rd11+12], %f142;
$L__BB0_82:
	setp.ge.s32 	%p91, %r5, %r60;
	add.s32 	%r57, %r2, 3;
	setp.ge.s32 	%p92, %r57, %r59;
	add.s32 	%r58, %r56, %r60;
	or.pred  	%p93, %p92, %p91;
	@%p93 bra 	$L__BB0_84;
	add.s32 	%r153, %r5, %r58;
	mul.wide.s32 	%rd88, %r153, 4;
	add.s64 	%rd89, %rd3, %rd88;
	st.global.f32 	[%rd89], %f143;
$L__BB0_84:
	setp.ge.s32 	%p94, %r57, %r59;
	setp.ge.s32 	%p95, %r50, %r60;
	cvt.s64.s32 	%rd90, %r58;
	add.s64 	%rd91, %rd8, %rd90;
	shl.b64 	%rd92, %rd91, 2;
	add.s64 	%rd12, %rd3, %rd92;
	or.pred  	%p96, %p94, %p95;
	@%p96 bra 	$L__BB0_86;
	st.global.f32 	[%rd12+4], %f144;
$L__BB0_86:
	setp.ge.s32 	%p97, %r57, %r59;
	setp.ge.s32 	%p98, %r51, %r60;
	or.pred  	%p99, %p97, %p98;
	@%p99 bra 	$L__BB0_88;
	st.global.f32 	[%rd12+8], %f145;
$L__BB0_88:
	setp.ge.s32 	%p100, %r57, %r59;
	setp.ge.s32 	%p101, %r52, %r60;
	or.pred  	%p102, %p100, %p101;
	@%p102 bra 	$L__BB0_90;
	st.global.f32 	[%rd12+12], %f146;
$L__BB0_90:
	ret;

}


// ===== COMPILED SASS (sm_100) =====

	.target	sm_100

	.elftype	@"ET_EXEC"


//--------------------- .note.nv.tkinfo           --------------------------
	.section	.note.nv.tkinfo,"",@"SHT_NOTE"
	.sectionflags	@"SHF_NOTE_NV_TKINFO"
	.tkinfo
        /*0018*/ 	.word	0x00000002
        /*0030*/ 	.string	""
        /*0030*/ 	.string	"ptxas"
        /*0030*/ 	.string	"Cuda compilation tools, release 13.0, V13.0.88"
        /*0030*/ 	.string	"Build cuda_13.0.r13.0/compiler.36424714_0"
        /*0030*/ 	.string	"-arch sm_100 -m 64 "



//--------------------- .note.nv.cuinfo           --------------------------
	.section	.note.nv.cuinfo,"",@"SHT_NOTE"
	.sectionflags	@"SHF_NOTE_NV_CUINFO"
        /*0018*/ 	.short	0x0002
        /*001a*/ 	.short	0x0064
        /*001c*/ 	.short	0x0082
	.zero		2


//--------------------- .nv.info                  --------------------------
	.section	.nv.info,"",@"SHT_CUDA_INFO"
	.align	4


	//----- nvinfo : EIATTR_REGCOUNT
	.align		4
        /*0000*/ 	.byte	0x04, 0x2f
        /*0002*/ 	.short	(.L_1 - .L_0)
	.align		4
.L_0:
        /*0004*/ 	.word	index@(_Z24tiling_double_buffer_4x4PfS_S_iii)
        /*0008*/ 	.word	0x00000034


	//----- nvinfo : EIATTR_FRAME_SIZE
	.align		4
.L_1:
        /*000c*/ 	.byte	0x04, 0x11
        /*000e*/ 	.short	(.L_3 - .L_2)
	.align		4
.L_2:
        /*0010*/ 	.word	index@(_Z24tiling_double_buffer_4x4PfS_S_iii)
        /*0014*/ 	.word	0x00000000


	//----- nvinfo : EIATTR_MIN_STACK_SIZE
	.align		4
.L_3:
        /*0018*/ 	.byte	0x04, 0x12
        /*001a*/ 	.short	(.L_5 - .L_4)
	.align		4
.L_4:
        /*001c*/ 	.word	index@(_Z24tiling_double_buffer_4x4PfS_S_iii)
        /*0020*/ 	.word	0x00000000
.L_5:


//--------------------- .nv.compat                --------------------------
	.section	.nv.compat,"",@"SHT_CUDA_COMPAT_INFO"
	.align	4
        /*0000*/ 	.byte	0x02, 0x09, 0x00, 0x00, 0x02, 0x02, 0x01, 0x00, 0x02, 0x05, 0x05, 0x00, 0x03, 0x07, 0x01, 0x01
        /*0010*/ 	.byte	0x02, 0x03, 0x00, 0x00, 0x02, 0x06, 0x01, 0x00, 0x04, 0x0b, 0x08, 0x00, 0x09, 0x00, 0x00, 0x00
        /*0020*/ 	.byte	0x00, 0x00, 0x00, 0x00


//--------------------- .nv.info._Z24tiling_double_buffer_4x4PfS_S_iii --------------------------
	.section	.nv.info._Z24tiling_double_buffer_4x4PfS_S_iii,"",@"SHT_CUDA_INFO"
	.sectionflags	@""
	.align	4


	//----- nvinfo : EIATTR_CUDA_API_VERSION
	.align		4
        /*0000*/ 	.byte	0x04, 0x37
        /*0002*/ 	.short	(.L_7 - .L_6)
.L_6:
        /*0004*/ 	.word	0x00000082


	//----- nvinfo : EIATTR_KPARAM_INFO
	.align		4
.L_7:
        /*0008*/ 	.byte	0x04, 0x17
        /*000a*/ 	.short	(.L_9 - .L_8)
.L_8:
        /*000c*/ 	.word	0x00000000
        /*0010*/ 	.short	0x0005
        /*0012*/ 	.short	0x0020
        /*0014*/ 	.byte	0x00, 0xf0, 0x11, 0x00


	//----- nvinfo : EIATTR_KPARAM_INFO
	.align		4
.L_9:
        /*0018*/ 	.byte	0x04, 0x17
        /*001a*/ 	.short	(.L_11 - .L_10)
.L_10:
        /*001c*/ 	.word	0x00000000
        /*0020*/ 	.short	0x0004
        /*0022*/ 	.short	0x001c
        /*0024*/ 	.byte	0x00, 0xf0, 0x11, 0x00


	//----- nvinfo : EIATTR_KPARAM_INFO
	.align		4
.L_11:
        /*0028*/ 	.byte	0x04, 0x17
        /*002a*/ 	.short	(.L_13 - .L_12)
.L_12:
        /*002c*/ 	.word	0x00000000
        /*0030*/ 	.short	0x0003
        /*0032*/ 	.short	0x0018
        /*0034*/ 	.byte	0x00, 0xf0, 0x11, 0x00


	//----- nvinfo : EIATTR_KPARAM_INFO
	.align		4
.L_13:
        /*0038*/ 	.byte	0x04, 0x17
        /*003a*/ 	.short	(.L_15 - .L_14)
.L_14:
        /*003c*/ 	.word	0x00000000
        /*0040*/ 	.short	0x0002
        /*0042*/ 	.short	0x0010
        /*0044*/ 	.byte	0x00, 0xf5, 0x21, 0x00


	//----- nvinfo : EIATTR_KPARAM_INFO
	.align		4
.L_15:
        /*0048*/ 	.byte	0x04, 0x17
        /*004a*/ 	.short	(.L_17 - .L_16)
.L_16:
        /*004c*/ 	.word	0x00000000
        /*0050*/ 	.short	0x0001
        /*0052*/ 	.short	0x0008
        /*0054*/ 	.byte	0x00, 0xf5, 0x21, 0x00


	//----- nvinfo : EIATTR_KPARAM_INFO
	.align		4
.L_17:
        /*0058*/ 	.byte	0x04, 0x17
        /*005a*/ 	.short	(.L_19 - .L_18)
.L_18:
        /*005c*/ 	.word	0x00000000
        /*0060*/ 	.short	0x0000
        /*0062*/ 	.short	0x0000
        /*0064*/ 	.byte	0x00, 0xf5, 0x21, 0x00


	//----- nvinfo : EIATTR_SPARSE_MMA_MASK
	.align		4
.L_19:
        /*0068*/ 	.byte	0x03, 0x50
        /*006a*/ 	.short	0x0000


	//----- nvinfo : EIATTR_MAXREG_COUNT
	.align		4
        /*006c*/ 	.byte	0x03, 0x1b
        /*006e*/ 	.short	0x00ff


	//----- nvinfo : EIATTR_NUM_BARRIERS
	.align		4
        /*0070*/ 	.byte	0x02, 0x4c
        /*0072*/ 	.byte	0x01
	.zero		1


	//----- nvinfo : EIATTR_MERCURY_ISA_VERSION
	.align		4
        /*0074*/ 	.byte	0x03, 0x5f
        /*0076*/ 	.short	0x0101


	//----- nvinfo : EIATTR_VRC_CTA_INIT_COUNT
	.align		4
        /*0078*/ 	.byte	0x02, 0x4a
	.zero		1
	.zero		1


	//----- nvinfo : EIATTR_EXIT_INSTR_OFFSETS
	.align		4
        /*007c*/ 	.byte	0x04, 0x1c
        /*007e*/ 	.short	(.L_21 - .L_20)


	//   ....[0]....
.L_20:
        /*0080*/ 	.word	0x00001930


	//   ....[1]....
        /*0084*/ 	.word	0x00001950


	//----- nvinfo : EIATTR_CBANK_PARAM_SIZE
	.align		4
.L_21:
        /*0088*/ 	.byte	0x03, 0x19
        /*008a*/ 	.short	0x0024


	//----- nvinfo : EIATTR_PARAM_CBANK
	.align		4
        /*008c*/ 	.byte	0x04, 0x0a
        /*008e*/ 	.short	(.L_23 - .L_22)
	.align		4
.L_22:
        /*0090*/ 	.word	index@(.nv.constant0._Z24tiling_double_buffer_4x4PfS_S_iii)
        /*0094*/ 	.short	0x0380
        /*0096*/ 	.short	0x0024


	//----- nvinfo : EIATTR_SW_WAR
	.align		4
.L_23:
        /*0098*/ 	.byte	0x04, 0x36
        /*009a*/ 	.short	(.L_25 - .L_24)
.L_24:
        /*009c*/ 	.word	0x00000008
.L_25:


//--------------------- .nv.callgraph             --------------------------
	.section	.nv.callgraph,"",@"SHT_CUDA_CALLGRAPH"
	.align	4
	.sectionentsize	8
	.align		4
        /*0000*/ 	.word	0x00000000
	.align		4
        /*0004*/ 	.word	0xffffffff
	.align		4
        /*0008*/ 	.word	0x00000000
	.align		4
        /*000c*/ 	.word	0xfffffffe
	.align		4
        /*0010*/ 	.word	0x00000000
	.align		4
        /*0014*/ 	.word	0xfffffffd
	.align		4
        /*0018*/ 	.word	0x00000000
	.align		4
        /*001c*/ 	.word	0xfffffffc


//--------------------- .text._Z24tiling_double_buffer_4x4PfS_S_iii --------------------------
	.section	.text._Z24tiling_double_buffer_4x4PfS_S_iii,"ax",@progbits
	.align	128
        .global         _Z24tiling_double_buffer_4x4PfS_S_iii
        .type           _Z24tiling_double_buffer_4x4PfS_S_iii,@function
        .size           _Z24tiling_double_buffer_4x4PfS_S_iii,(.L_x_7 - _Z24tiling_double_buffer_4x4PfS_S_iii)
        .other          _Z24tiling_double_buffer_4x4PfS_S_iii,@"STO_CUDA_ENTRY STV_DEFAULT"
_Z24tiling_double_buffer_4x4PfS_S_iii:
.text._Z24tiling_double_buffer_4x4PfS_S_iii:
[----:B------:R-:W-:Y:S01]  /*0000*/  LDC R1, c[0x0][0x37c] ;  /* 0x0000df00ff017b82 */ /* 0x000fe20000000800 */
[----:B------:R-:W0:Y:S01]  /*0010*/  S2R R0, SR_TID.X ;  /* 0x0000000000007919 */ /* 0x000e220000002100 */
[----:B------:R-:W1:Y:S06]  /*0020*/  LDCU UR6, c[0x0][0x3a0] ;  /* 0x00007400ff0677ac */ /* 0x000e6c0008000800 */
[----:B------:R-:W2:Y:S01]  /*0030*/  S2UR UR5, SR_CgaCtaId ;  /* 0x00000000000579c3 */ /* 0x000ea20000008800 */
[----:B------:R-:W3:Y:S01]  /*0040*/  S2R R7, SR_CTAID.X ;  /* 0x0000000000077919 */ /* 0x000ee20000002500 */
[----:B------:R-:W4:Y:S01]  /*0050*/  LDCU UR4, c[0x0][0x39c] ;  /* 0x00007380ff0477ac */ /* 0x000f220008000800 */
[----:B------:R-:W5:Y:S01]  /*0060*/  S2R R3, SR_TID.Y ;  /* 0x0000000000037919 */ /* 0x000f620000002200 */
[----:B------:R-:W0:Y:S01]  /*0070*/  LDCU.64 UR8, c[0x0][0x358] ;  /* 0x00006b00ff0877ac */ /* 0x000e220008000a00 */
[----:B------:R-:W2:Y:S01]  /*0080*/  S2R R8, SR_CTAID.Y ;  /* 0x0000000000087919 */ /* 0x000ea20000002600 */
[----:B------:R-:W0:Y:S01]  /*0090*/  LDCU UR16, c[0x0][0x3a0] ;  /* 0x00007400ff1077ac */ /* 0x000e220008000800 */
[----:B------:R-:W0:Y:S01]  /*00a0*/  LDCU.64 UR10, c[0x0][0x398] ;  /* 0x00007300ff0a77ac */ /* 0x000e220008000a00 */
[----:B------:R-:W1:Y:S01]  /*00b0*/  LDCU.64 UR12, c[0x0][0x380] ;  /* 0x00007000ff0c77ac */ /* 0x000e620008000a00 */
[----:B------:R-:W1:Y:S01]  /*00c0*/  LDCU.64 UR14, c[0x0][0x388] ;  /* 0x00007100ff0e77ac */ /* 0x000e620008000a00 */
[----:B0-----:R-:W-:-:S04]  /*00d0*/  IMAD.SHL.U32 R2, R0, 0x4, RZ ;  /* 0x0000000400027824 */ /* 0x001fc800078e00ff */
[C---:B------:R-:W-:Y:S02]  /*00e0*/  VIADD R4, R2.reuse, 0x1 ;  /* 0x0000000102047836 */ /* 0x040fe40000000000 */
[----:B---3--:R-:W-:Y:S02]  /*00f0*/  IMAD.SHL.U32 R7, R7, 0x20, RZ ;  /* 0x0000002007077824 */ /* 0x008fe400078e00ff */
[----:B------:R-:W-:Y:S01]  /*0100*/  VIADD R6, R2, 0x2 ;  /* 0x0000000202067836 */ /* 0x000fe20000000000 */
[----:B-1----:R-:W-:Y:S01]  /*0110*/  ISETP.GE.AND P1, PT, R4, UR6, PT ;  /* 0x0000000604007c0c */ /* 0x002fe2000bf26270 */
[----:B------:R-:W-:Y:S02]  /*0120*/  IMAD.IADD R4, R7, 0x1, R2 ;  /* 0x0000000107047824 */ /* 0x000fe400078e0202 */
[----:B------:R-:W-:Y:S01]  /*0130*/  VIADD R9, R2, 0x3 ;  /* 0x0000000302097836 */ /* 0x000fe20000000000 */
[----:B------:R-:W-:Y:S01]  /*0140*/  ISETP.GE.AND P2, PT, R6, UR6, PT ;  /* 0x0000000606007c0c */ /* 0x000fe2000bf46270 */
[----:B------:R-:W-:-:S02]  /*0150*/  VIADD R5, R4, 0x1 ;  /* 0x0000000104057836 */ /* 0x000fc40000000000 */
[C---:B------:R-:W-:Y:S01]  /*0160*/  VIADD R6, R4.reuse, 0x2 ;  /* 0x0000000204067836 */ /* 0x040fe20000000000 */
[----:B------:R-:W-:Y:S01]  /*0170*/  ISETP.GE.AND P3, PT, R9, UR6, PT ;  /* 0x0000000609007c0c */ /* 0x000fe2000bf66270 */
[----:B------:R-:W-:Y:S01]  /*0180*/  VIADD R9, R4, 0x3 ;  /* 0x0000000304097836 */ /* 0x000fe20000000000 */
[----:B----4-:R-:W-:Y:S02]  /*0190*/  ISETP.GE.AND P4, PT, R5, UR4, PT ;  /* 0x0000000405007c0c */ /* 0x010fe4000bf86270 */
[C---:B------:R-:W-:Y:S02]  /*01a0*/  IADD3 R5, P0, PT, R7.reuse, R2, RZ ;  /* 0x0000000207057210 */ /* 0x040fe40007f1e0ff */
[----:B------:R-:W-:Y:S02]  /*01b0*/  ISETP.GE.AND P5, PT, R6, UR4, PT ;  /* 0x0000000406007c0c */ /* 0x000fe4000bfa6270 */
[----:B------:R-:W-:Y:S01]  /*01c0*/  LEA.HI.X.SX32 R6, R7, RZ, 0x1, P0 ;  /* 0x000000ff07067211 */ /* 0x000fe200000f0eff */
[----:B-----5:R-:W-:Y:S01]  /*01d0*/  IMAD.SHL.U32 R7, R3, 0x4, RZ ;  /* 0x0000000403077824 */ /* 0x020fe200078e00ff */
[----:B------:R-:W-:-:S02]  /*01e0*/  ISETP.GE.AND P0, PT, R2, UR6, PT ;  /* 0x0000000602007c0c */ /* 0x000fc4000bf06270 */
[----:B------:R-:W-:Y:S01]  /*01f0*/  ISETP.GE.AND P6, PT, R9, UR4, PT ;  /* 0x0000000409007c0c */ /* 0x000fe2000bfc6270 */
[----:B------:R-:W-:Y:S01]  /*0200*/  UMOV UR4, 0x400 ;  /* 0x0000040000047882 */ /* 0x000fe20000000000 */
[----:B------:R-:W-:Y:S01]  /*0210*/  P2R R20, PR, RZ, 0x1 ;  /* 0x00000001ff147803 */ /* 0x000fe20000000000 */
[----:B--2---:R-:W-:Y:S01]  /*0220*/  IMAD R8, R8, 0x20, R7 ;  /* 0x0000002008087824 */ /* 0x004fe200078e0207 */
[----:B------:R-:W-:-:S03]  /*0230*/  ULEA UR5, UR5, UR4, 0x18 ;  /* 0x0000000405057291 */ /* 0x000fc6000f8ec0ff */
[----:B------:R-:W-:-:S09]  /*0240*/  UMOV UR4, URZ ;  /* 0x000000ff00047c82 */ /* 0x000fd20008000000 */
.L_x_0:
[----:B------:R-:W-:Y:S02]  /*0250*/  VIADD R22, R8, UR4 ;  /* 0x0000000408167c36 */ /* 0x000fe40008000000 */
[----:B------:R-:W-:Y:S02]  /*0260*/  VIADD R21, R7, UR4 ;  /* 0x0000000407157c36 */ /* 0x000fe40008000000 */
[----:B------:R-:W-:Y:S02]  /*0270*/  IMAD R17, R22, UR16, RZ ;  /* 0x0000001016117c24 */ /* 0x000fe4000f8e02ff */
[----:B----4-:R-:W-:-:S03]  /*0280*/  IMAD R19, R21, UR11, RZ ;  /* 0x0000000b15137c24 */ /* 0x010fc6000f8e02ff */
[----:B------:R-:W-:-:S05]  /*0290*/  IADD3 R10, P0, PT, R2, R17, RZ ;  /* 0x00000011020a7210 */ /* 0x000fca0007f1e0ff */
[----:B------:R-:W-:Y:S01]  /*02a0*/  IMAD.X R11, RZ, RZ, RZ, P0 ;  /* 0x000000ffff0b7224 */ /* 0x000fe200000e06ff */
[----:B------:R-:W-:-:S04]  /*02b0*/  IADD3 R9, P0, PT, R19, R5, RZ ;  /* 0x0000000513097210 */ /* 0x000fc80007f1e0ff */
[----:B------:R-:W-:Y:S02]  /*02c0*/  LEA.HI.X.SX32 R14, R19, R6, 0x1, P0 ;  /* 0x00000006130e7211 */ /* 0x000fe400000f0eff */
[----:B------:R-:W-:-:S04]  /*02d0*/  LEA R12, P0, R10, UR12, 0x2 ;  /* 0x0000000c0a0c7c11 */ /* 0x000fc8000f8010ff */
[----:B------:R-:W-:Y:S02]  /*02e0*/  LEA.HI.X R13, R10, UR13, R11, 0x2, P0 ;  /* 0x0000000d0a0d7c11 */ /* 0x000fe400080f140b */
[----:B------:R-:W-:-:S04]  /*02f0*/  LEA R10, P0, R9, UR14, 0x2 ;  /* 0x0000000e090a7c11 */ /* 0x000fc8000f8010ff */
[----:B------:R-:W-:Y:S02]  /*0300*/  LEA.HI.X R11, R9, UR15, R14, 0x2, P0 ;  /* 0x0000000f090b7c11 */ /* 0x000fe400080f140e */
[----:B------:R-:W-:-:S04]  /*0310*/  ISETP.NE.AND P0, PT, R20, RZ, PT ;  /* 0x000000ff1400720c */ /* 0x000fc80003f05270 */
[----:B------:R-:W-:-:S13]  /*0320*/  ISETP.GE.OR P0, PT, R22, UR10, P0 ;  /* 0x0000000a16007c0c */ /* 0x000fda0008706670 */
[----:B------:R-:W0:Y:S01]  /*0330*/  @!P0 LDC.64 R14, c[0x0][0x380] ;  /* 0x0000e000ff0e8b82 */ /* 0x000e220000000a00 */
[----:B------:R-:W-:-:S04]  /*0340*/  @!P0 IMAD.IADD R9, R2, 0x1, R17 ;  /* 0x0000000102098824 */ /* 0x000fc800078e0211 */
[----:B0-----:R-:W-:-:S06]  /*0350*/  @!P0 IMAD.WIDE.U32 R14, R9, 0x4, R14 ;  /* 0x00000004090e8825 */ /* 0x001fcc00078e000e */
[----:B------:R-:W2:Y:S01]  /*0360*/  @!P0 LDG.E R14, desc[UR8][R14.64] ;  /* 0x000000080e0e8981 */ /* 0x000ea2000c1e1900 */
[----:B------:R-:W-:-:S05]  /*0370*/  LEA R9, R21, UR5, 0x7 ;  /* 0x0000000515097c11 */ /* 0x000fca000f8e38ff */
[----:B------:R-:W-:-:S05]  /*0380*/  IMAD R18, R0, 0x10, R9 ;  /* 0x0000001000127824 */ /* 0x000fca00078e0209 */
[----:B--2---:R0:W-:Y:S04]  /*0390*/  @!P0 STS [R18], R14 ;  /* 0x0000000e12008388 */ /* 0x0041e80000000800 */
[----:B------:R-:W-:Y:S01]  /*03a0*/  @P0 STS [R18], RZ ;  /* 0x000000ff12000388 */ /* 0x000fe20000000800 */
[----:B------:R-:W-:-:S04]  /*03b0*/  ISETP.GE.AND P0, PT, R4, UR11, PT ;  /* 0x0000000b04007c0c */ /* 0x000fc8000bf06270 */
[----:B------:R-:W-:-:S13]  /*03c0*/  ISETP.GE.OR P0, PT, R21, UR16, P0 ;  /* 0x0000001015007c0c */ /* 0x000fda0008706670 */
[----:B------:R-:W1:Y:S01]  /*03d0*/  @!P0 LDC.64 R16, c[0x0][0x388] ;  /* 0x0000e200ff108b82 */ /* 0x000e620000000a00 */
[----:B------:R-:W-:-:S04]  /*03e0*/  @!P0 IMAD.IADD R9, R4, 0x1, R19 ;  /* 0x0000000104098824 */ /* 0x000fc800078e0213 */
[----:B-1----:R-:W-:-:S06]  /*03f0*/  @!P0 IMAD.WIDE R16, R9, 0x4, R16 ;  /* 0x0000000409108825 */ /* 0x002fcc00078e0210 */
[----:B------:R-:W2:Y:S01]  /*0400*/  @!P0 LDG.E R16, desc[UR8][R16.64] ;  /* 0x0000000810108981 */ /* 0x000ea2000c1e1900 */
[----:B------:R-:W1:Y:S01]  /*0410*/  S2UR UR7, SR_CgaCtaId ;  /* 0x00000000000779c3 */ /* 0x000e620000008800 */
[----:B------:R-:W-:Y:S02]  /*0420*/  UMOV UR6, 0x400 ;  /* 0x0000040000067882 */ /* 0x000fe40000000000 */
[----:B------:R-:W-:-:S04]  /*0430*/  UIADD3 UR6, UPT, UPT, UR6, 0x2000, URZ ;  /* 0x0000200006067890 */ /* 0x000fc8000fffe0ff */
[----:B-1----:R-:W-:-:S06]  /*0440*/  ULEA UR6, UR7, UR6, 0x18 ;  /* 0x0000000607067291 */ /* 0x002fcc000f8ec0ff */
[----:B------:R-:W-:-:S05]  /*0450*/  LEA R9, R21, UR6, 0x7 ;  /* 0x0000000615097c11 */ /* 0x000fca000f8e38ff */
[----:B------:R-:W-:-:S05]  /*0460*/  IMAD R19, R0, 0x10, R9 ;  /* 0x0000001000137824 */ /* 0x000fca00078e0209 */
[----:B--2---:R1:W-:Y:S04]  /*0470*/  @!P0 STS [R19], R16 ;  /* 0x0000001013008388 */ /* 0x0043e80000000800 */
[----:B------:R-:W-:Y:S01]  /*0480*/  @P0 STS [R19], RZ ;  /* 0x000000ff13000388 */ /* 0x000fe20000000800 */
[----:B------:R-:W-:-:S13]  /*0490*/  ISETP.LT.AND P0, PT, R22, UR10, !P1 ;  /* 0x0000000a16007c0c */ /* 0x000fda000cf01270 */
[----:B------:R-:W2:Y:S04]  /*04a0*/  @P0 LDG.E R9, desc[UR8][R12.64+0x4] ;  /* 0x000004080c090981 */ /* 0x000ea8000c1e1900 */
[----:B------:R-:W-:Y:S04]  /*04b0*/  @!P0 STS [R18+0x4], RZ ;  /* 0x000004ff12008388 */ /* 0x000fe80000000800 */
[----:B--2---:R2:W-:Y:S01]  /*04c0*/  @P0 STS [R18+0x4], R9 ;  /* 0x0000040912000388 */ /* 0x0045e20000000800 */
[----:B------:R-:W-:-:S13]  /*04d0*/  ISETP.LT.AND P0, PT, R21, UR16, !P4 ;  /* 0x0000001015007c0c */ /* 0x000fda000e701270 */
[----:B0-----:R-:W3:Y:S04]  /*04e0*/  @P0 LDG.E R14, desc[UR8][R10.64+0x4] ;  /* 0x000004080a0e0981 */ /* 0x001ee8000c1e1900 */
[----:B------:R-:W-:Y:S04]  /*04f0*/  @!P0 STS [R19+0x4], RZ ;  /* 0x000004ff13008388 */ /* 0x000fe80000000800 */
[----:B---3--:R0:W-:Y:S01]  /*0500*/  @P0 STS [R19+0x4], R14 ;  /* 0x0000040e13000388 */ /* 0x0081e20000000800 */
[----:B------:R-:W-:-:S13]  /*0510*/  ISETP.LT.AND P0, PT, R22, UR10, !P2 ;  /* 0x0000000a16007c0c */ /* 0x000fda000d701270 */
[----:B------:R-:W3:Y:S04]  /*0520*/  @P0 LDG.E R15, desc[UR8][R12.64+0x8] ;  /* 0x000008080c0f0981 */ /* 0x000ee8000c1e1900 */
[----:B------:R4:W-:Y:S04]  /*0530*/  @!P0 STS [R18+0x8], RZ ;  /* 0x000008ff12008388 */ /* 0x0009e80000000800 */
[----:B---3--:R4:W-:Y:S01]  /*0540*/  @P0 STS [R18+0x8], R15 ;  /* 0x0000080f12000388 */ /* 0x0089e20000000800 */
[----:B------:R-:W-:-:S13]  /*0550*/  ISETP.LT.AND P0, PT, R21, UR16, !P5 ;  /* 0x0000001015007c0c */ /* 0x000fda000ef01270 */
[----:B-1----:R-:W3:Y:S04]  /*0560*/  @P0 LDG.E R16, desc[UR8][R10.64+0x8] ;  /* 0x000008080a100981 */ /* 0x002ee8000c1e1900 */
[----:B------:R4:W-:Y:S04]  /*0570*/  @!P0 STS [R19+0x8], RZ ;  /* 0x000008ff13008388 */ /* 0x0009e80000000800 */
[----:B---3--:R4:W-:Y:S01]  /*0580*/  @P0 STS [R19+0x8], R16 ;  /* 0x0000081013000388 */ /* 0x0089e20000000800 */
[----:B------:R-:W-:-:S13]  /*0590*/  ISETP.LT.AND P0, PT, R22, UR10, !P3 ;  /* 0x0000000a16007c0c */ /* 0x000fda000df01270 */
[----:B--2---:R-:W2:Y:S04]  /*05a0*/  @P0 LDG.E R9, desc[UR8][R12.64+0xc] ;  /* 0x00000c080c090981 */ /* 0x004ea8000c1e1900 */
[----:B------:R4:W-:Y:S04]  /*05b0*/  @!P0 STS [R18+0xc], RZ ;  /* 0x00000cff12008388 */ /* 0x0009e80000000800 */
[----:B--2---:R4:W-:Y:S01]  /*05c0*/  @P0 STS [R18+0xc], R9 ;  /* 0x00000c0912000388 */ /* 0x0049e20000000800 */
[----:B------:R-:W-:-:S13]  /*05d0*/  ISETP.LT.AND P0, PT, R21, UR16, !P6 ;  /* 0x0000001015007c0c */ /* 0x000fda000f701270 */
[----:B0-----:R-:W2:Y:S01]  /*05e0*/  @P0 LDG.E R14, desc[UR8][R10.64+0xc] ;  /* 0x00000c080a0e0981 */ /* 0x001ea2000c1e1900 */
[----:B------:R-:W-:-:S03]  /*05f0*/  UIADD3 UR4, UPT, UPT, UR4, 0x1, URZ ;  /* 0x0000000104047890 */ /* 0x000fc6000fffe0ff */
[----:B------:R4:W-:Y:S01]  /*0600*/  @!P0 STS [R19+0xc], RZ ;  /* 0x00000cff13008388 */ /* 0x0009e20000000800 */
[----:B------:R-:W-:-:S03]  /*0610*/  UISETP.NE.AND UP0, UPT, UR4, 0x4, UPT ;  /* 0x000000040400788c */ /* 0x000fc6000bf05270 */
[----:B--2---:R4:W-:Y:S06]  /*0620*/  @P0 STS [R19+0xc], R14 ;  /* 0x00000c0e13000388 */ /* 0x0049ec0000000800 */
[----:B------:R-:W-:Y:S05]  /*0630*/  BRA.U UP0, `(.L_x_0) ;  /* 0xfffffffd00047547 */ /* 0x000fea000b83ffff */
[----:B------:R-:W-:Y:S01]  /*0640*/  BAR.SYNC.DEFER_BLOCKING 0x0 ;  /* 0x0000000000007b1d */ /* 0x000fe20000010000 */
[----:B------:R-:W-:Y:S01]  /*0650*/  UISETP.GE.AND UP0, UPT, UR16, 0x1, UPT ;  /* 0x000000011000788c */ /* 0x000fe2000bf06270 */
[----:B------:R-:W-:Y:S01]  /*0660*/  CS2R R10, SRZ ;  /* 0x00000000000a7805 */ /* 0x000fe2000001ff00 */
[----:B----4-:R-:W-:Y:S01]  /*0670*/  IMAD.MOV.U32 R9, RZ, RZ, RZ ;  /* 0x000000ffff097224 */ /* 0x010fe200078e00ff */
[----:B------:R-:W-:Y:S01]  /*0680*/  CS2R R20, SRZ ;  /* 0x0000000000147805 */ /* 0x000fe2000001ff00 */
[----:B------:R-:W-:Y:S01]  /*0690*/  IMAD.MOV.U32 R39, RZ, RZ, RZ ;  /* 0x000000ffff277224 */ /* 0x000fe200078e00ff */
[----:B------:R-:W-:Y:S01]  /*06a0*/  CS2R R36, SRZ ;  /* 0x0000000000247805 */ /* 0x000fe2000001ff00 */
[----:B------:R-:W-:Y:S01]  /*06b0*/  IMAD.MOV.U32 R34, RZ, RZ, RZ ;  /* 0x000000ffff227224 */ /* 0x000fe200078e00ff */
[----:B------:R-:W-:Y:S01]  /*06c0*/  CS2R R22, SRZ ;  /* 0x0000000000167805 */ /* 0x000fe2000001ff00 */
[----:B------:R-:W-:Y:S01]  /*06d0*/  IMAD.MOV.U32 R32, RZ, RZ, RZ ;  /* 0x000000ffff207224 */ /* 0x000fe200078e00ff */
[----:B------:R-:W-:Y:S01]  /*06e0*/  CS2R R24, SRZ ;  /* 0x0000000000187805 */ /* 0x000fe2000001ff00 */
[----:B------:R-:W-:-:S02]  /*06f0*/  IMAD.MOV.U32 R41, RZ, RZ, RZ ;  /* 0x000000ffff297224 */ /* 0x000fc400078e00ff */
[----:B------:R-:W-:Y:S01]  /*0700*/  IMAD.MOV.U32 R26, RZ, RZ, RZ ;  /* 0x000000ffff1a7224 */ /* 0x000fe200078e00ff */
[----:B------:R-:W-:Y:S06]  /*0710*/  BRA.U !UP0, `(.L_x_1) ;  /* 0x0000000d08547547 */ /* 0x000fec000b800000 */
[----:B------:R-:W-:Y:S02]  /*0720*/  IMAD.MOV.U32 R27, RZ, RZ, RZ ;  /* 0x000000ffff1b7224 */ /* 0x000fe400078e00ff */
[----:B------:R-:W-:-:S07]  /*0730*/  IMAD.MOV.U32 R10, RZ, RZ, RZ ;  /* 0x000000ffff0a7224 */ /* 0x000fce00078e00ff */
.L_x_5:
[----:B------:R-:W0:Y:S02]  /*0740*/  LDCU UR4, c[0x0][0x3a0] ;  /* 0x00007400ff0477ac */ /* 0x000e240008000800 */
[----:B0-----:R-:W-:-:S04]  /*0750*/  UIADD3 UR4, UPT, UPT, UR4, 0x1f, URZ ;  /* 0x0000001f04047890 */ /* 0x001fc8000fffe0ff */
[----:B------:R-:W-:-:S04]  /*0760*/  USHF.R.S32.HI UR5, URZ, 0x1f, UR4 ;  /* 0x0000001fff057899 */ /* 0x000fc80008011404 */
[----:B------:R-:W-:-:S04]  /*0770*/  ULEA.HI UR5, UR5, UR4, URZ, 0x5 ;  /* 0x0000000405057291 */ /* 0x000fc8000f8f28ff */
[----:B------:R-:W-:-:S04]  /*0780*/  USHF.R.S32.HI UR5, URZ, 0x5, UR5 ;  /* 0x00000005ff057899 */ /* 0x000fc80008011405 */
[----:B------:R-:W-:-:S06]  /*0790*/  UIADD3 UR5, UPT, UPT, UR5, -0x1, URZ ;  /* 0xffffffff05057890 */ /* 0x000fcc000fffe0ff */
[----:B------:R-:W-:-:S13]  /*07a0*/  ISETP.GE.AND P0, PT, R27, UR5, PT ;  /* 0x000000051b007c0c */ /* 0x000fda000bf06270 */
[----:B------:R-:W-:Y:S05]  /*07b0*/  @P0 BRA `(.L_x_2) ;  /* 0x0000000800240947 */ /* 0x000fea0003800000 */
[----:B------:R-:W0:Y:S01]  /*07c0*/  S2R R3, SR_TID.Y ;  /* 0x0000000000037919 */ /* 0x000e220000002200 */
[----:B------:R-:W1:Y:S01]  /*07d0*/  S2UR UR6, SR_CgaCtaId ;  /* 0x00000000000679c3 */ /* 0x000e620000008800 */
[----:B------:R-:W2:Y:S01]  /*07e0*/  LDCU UR7, c[0x0][0x3a0] ;  /* 0x00007400ff0777ac */ /* 0x000ea20008000800 */
[C---:B------:R-:W-:Y:S01]  /*07f0*/  IMAD R18, R27.reuse, 0x20, R2 ;  /* 0x000000201b127824 */ /* 0x040fe200078e0202 */
[----:B------:R-:W0:Y:S01]  /*0800*/  S2R R0, SR_TID.X ;  /* 0x0000000000007919 */ /* 0x000e220000002100 */
[C---:B------:R-:W-:Y:S01]  /*0810*/  IMAD R38, R27.reuse, 0x20, R7 ;  /* 0x000000201b267824 */ /* 0x040fe200078e0207 */
[----:B------:R-:W3:Y:S01]  /*0820*/  LDCU UR10, c[0x0][0x39c] ;  /* 0x00007380ff0a77ac */ /* 0x000ee20008000800 */
[----:B------:R-:W-:Y:S02]  /*0830*/  IMAD.SHL.U32 R12, R27, 0x1000, RZ ;  /* 0x000010001b0c7824 */ /* 0x000fe400078e00ff */
[----:B------:R-:W-:Y:S01]  /*0840*/  VIADD R14, R18, 0x20 ;  /* 0x00000020120e7836 */ /* 0x000fe20000000000 */
[----:B------:R-:W-:Y:S01]  /*0850*/  UMOV UR4, 0x400 ;  /* 0x0000040000047882 */ /* 0x000fe20000000000 */
[----:B------:R-:W-:Y:S01]  /*0860*/  VIADD R29, R38, 0x20 ;  /* 0x00000020261d7836 */ /* 0x000fe20000000000 */
[----:B------:R-:W-:Y:S01]  /*0870*/  UIADD3 UR5, UPT, UPT, UR4, 0x2000, URZ ;  /* 0x0000200004057890 */ /* 0x000fe2000fffe0ff */
[----:B------:R-:W-:Y:S01]  /*0880*/  LOP3.LUT R12, R12, 0x1000, RZ, 0xc, !PT ;  /* 0x000010000c0c7812 */ /* 0x000fe200078e0cff */
[----:B------:R-:W-:Y:S01]  /*0890*/  IMAD.MOV.U32 R19, RZ, RZ, R8 ;  /* 0x000000ffff137224 */ /* 0x000fe200078e0008 */
[----:B------:R-:W4:Y:S01]  /*08a0*/  LDCU UR13, c[0x0][0x3a0] ;  /* 0x00007400ff0d77ac */ /* 0x000f220008000800 */
[----:B------:R-:W0:Y:S01]  /*08b0*/  LDCU UR12, c[0x0][0x39c] ;  /* 0x00007380ff0c77ac */ /* 0x000e220008000800 */
[----:B--2---:R-:W-:Y:S01]  /*08c0*/  ISETP.GE.AND P0, PT, R14, UR7, PT ;  /* 0x000000070e007c0c */ /* 0x004fe2000bf06270 */
[----:B------:R-:W-:Y:S01]  /*08d0*/  IMAD R33, R8, UR7, RZ ;  /* 0x0000000708217c24 */ /* 0x000fe2000f8e02ff */
[----:B------:R-:W2:Y:S01]  /*08e0*/  LDCU UR11, c[0x0][0x398] ;  /* 0x00007300ff0b77ac */ /* 0x000ea20008000800 */
[----:B---3--:R-:W-:Y:S01]  /*08f0*/  IMAD R29, R29, UR10, RZ ;  /* 0x0000000a1d1d7c24 */ /* 0x008fe2000f8e02ff */
[----:B------:R-:W-:Y:S01]  /*0900*/  P2R R30, PR, RZ, 0x1 ;  /* 0x00000001ff1e7803 */ /* 0x000fe20000000000 */
[----:B-1----:R-:W-:-:S02]  /*0910*/  ULEA UR5, UR6, UR5, 0x18 ;  /* 0x0000000506057291 */ /* 0x002fc4000f8ec0ff */
[----:B------:R-:W-:Y:S01]  /*0920*/  IMAD.IADD R35, R4, 0x1, R29 ;  /* 0x0000000104237824 */ /* 0x000fe200078e021d */
[----:B------:R-:W-:Y:S01]  /*0930*/  ULEA UR4, UR6, UR4, 0x18 ;  /* 0x0000000406047291 */ /* 0x000fe2000f8ec0ff */
[----:B0-----:R-:W-:-:S05]  /*0940*/  IMAD R13, R3, 0x20, R0 ;  /* 0x00000020030d7824 */ /* 0x001fca00078e0200 */
[----:B------:R-:W-:-:S04]  /*0950*/  LEA R13, R13, 0x8, 0x4 ;  /* 0x000000080d0d7811 */ /* 0x000fc800078e20ff */
[C-C-:B------:R-:W-:Y:S02]  /*0960*/  IADD3 R31, PT, PT, R12.reuse, UR5, R13.reuse ;  /* 0x000000050c1f7c10 */ /* 0x140fe4000fffe00d */
[----:B------:R-:W-:Y:S01]  /*0970*/  IADD3 R28, PT, PT, R12, UR4, R13 ;  /* 0x000000040c1c7c10 */ /* 0x000fe2000fffe00d */
[----:B--2-4-:R-:W-:-:S06]  /*0980*/  UMOV UR4, 0x20 ;  /* 0x0000002000047882 */ /* 0x014fcc0000000000 */
.L_x_3:
[----:B------:R-:W-:Y:S01]  /*0990*/  ISETP.NE.AND P0, PT, R30, RZ, PT ;  /* 0x000000ff1e00720c */ /* 0x000fe20003f05270 */
[C---:B------:R-:W-:Y:S01]  /*09a0*/  VIADD R14, R18.reuse, 0x21 ;  /* 0x00000021120e7836 */ /* 0x040fe20000000000 */
[C---:B------:R-:W-:Y:S01]  /*09b0*/  ISETP.GE.AND P6, PT, R19.reuse, UR11, PT ;  /* 0x0000000b13007c0c */ /* 0x040fe2000bfc6270 */
[----:B------:R-:W-:Y:S01]  /*09c0*/  VIADD R40, R18, 0x22 ;  /* 0x0000002212287836 */ /* 0x000fe20000000000 */
[----:B------:R-:W-:Y:S02]  /*09d0*/  ISETP.GE.OR P0, PT, R19, UR11, P0 ;  /* 0x0000000b13007c0c */ /* 0x000fe40008706670 */
[----:B------:R-:W-:Y:S02]  /*09e0*/  ISETP.LT.AND P5, PT, R14, UR13, !P6 ;  /* 0x0000000d0e007c0c */ /* 0x000fe4000f7a1270 */
[----:B------:R-:W-:-:S09]  /*09f0*/  ISETP.LT.AND P3, PT, R40, UR13, !P6 ;  /* 0x0000000d28007c0c */ /* 0x000fd2000f761270 */
[----:B------:R-:W0:Y:S01]  /*0a00*/  @!P0 LDC.64 R12, c[0x0][0x380] ;  /* 0x0000e000ff0c8b82 */ /* 0x000e220000000a00 */
[C---:B------:R-:W-:Y:S01]  /*0a10*/  @!P0 IMAD.SHL.U32 R14, R27.reuse, 0x20, RZ ;  /* 0x000000201b0e8824 */ /* 0x040fe200078e00ff */
[----:B------:R-:W-:Y:S01]  /*0a20*/  @!P0 SHF.R.S32.HI R16, RZ, 0x1f, R33 ;  /* 0x0000001fff108819 */ /* 0x000fe20000011421 */
[C---:B------:R-:W-:Y:S02]  /*0a30*/  @P5 IMAD.SHL.U32 R40, R27.reuse, 0x20, RZ ;  /* 0x000000201b285824 */ /* 0x040fe400078e00ff */
[----:B------:R-:W-:Y:S01]  /*0a40*/  @P3 IMAD.SHL.U32 R42, R27, 0x20, RZ ;  /* 0x000000201b2a3824 */ /* 0x000fe200078e00ff */
[--C-:B------:R-:W-:Y:S02]  /*0a50*/  @!P0 SHF.R.S32.HI R15, RZ, 0x1f, R14.reuse ;  /* 0x0000001fff0f8819 */ /* 0x100fe4000001140e */
[----:B------:R-:W-:Y:S02]  /*0a60*/  @!P0 IADD3 R17, P1, P2, R33, R2, R14 ;  /* 0x0000000221118210 */ /* 0x000fe40007a3e00e */
[----:B------:R-:W-:-:S02]  /*0a70*/  @P5 SHF.R.S32.HI R44, RZ, 0x1f, R40 ;  /* 0x0000001fff2c5819 */ /* 0x000fc40000011428 */
[----:B------:R-:W-:Y:S02]  /*0a80*/  @!P0 IADD3.X R16, PT, PT, R16, RZ, R15, P1, P2 ;  /* 0x000000ff10108210 */ /* 0x000fe40000fe440f */
[----:B0-----:R-:W-:-:S04]  /*0a90*/  @!P0 LEA R14, P1, R17, R12, 0x2 ;  /* 0x0000000c110e8211 */ /* 0x001fc800078210ff */
[----:B------:R-:W-:Y:S02]  /*0aa0*/  @!P0 LEA.HI.X R15, R17, R13, R16, 0x2, P1 ;  /* 0x0000000d110f8211 */ /* 0x000fe400008f1410 */
[--C-:B------:R-:W-:Y:S02]  /*0ab0*/  @P5 SHF.R.S32.HI R13, RZ, 0x1f, R33.reuse ;  /* 0x0000001fff0d5819 */ /* 0x100fe40000011421 */
[----:B------:R-:W-:Y:S01]  /*0ac0*/  @P5 IADD3 R40, P1, P2, R33, R2, R40 ;  /* 0x0000000221285210 */ /* 0x000fe20007a3e028 */
[----:B------:R0:W2:Y:S01]  /*0ad0*/  @!P0 LDG.E R45, desc[UR8][R14.64+0x80] ;  /* 0x000080080e2d8981 */ /* 0x0000a2000c1e1900 */
[----:B------:R-:W-:Y:S02]  /*0ae0*/  @P3 SHF.R.S32.HI R43, RZ, 0x1f, R42 ;  /* 0x0000001fff2b3819 */ /* 0x000fe4000001142a */
[----:B------:R-:W-:Y:S02]  /*0af0*/  @P5 IADD3.X R44, PT, PT, R13, RZ, R44, P1, P2 ;  /* 0x000000ff0d2c5210 */ /* 0x000fe40000fe442c */
[----:B------:R-:W-:-:S02]  /*0b00*/  @P3 SHF.R.S32.HI R12, RZ, 0x1f, R33 ;  /* 0x0000001fff0c3819 */ /* 0x000fc40000011421 */
[----:B------:R-:W-:Y:S01]  /*0b10*/  @P3 IADD3 R42, P1, P2, R33, R2, R42 ;  /* 0x00000002212a3210 */ /* 0x000fe20007a3e02a */
[----:B------:R-:W-:-:S03]  /*0b20*/  VIADD R46, R38, 0x20 ;  /* 0x00000020262e7836 */ /* 0x000fc60000000000 */
[----:B------:R-:W-:Y:S02]  /*0b30*/  @P3 IADD3.X R43, PT, PT, R12, RZ, R43, P1, P2 ;  /* 0x000000ff0c2b3210 */ /* 0x000fe40000fe442b */
[----:B------:R-:W-:-:S04]  /*0b40*/  ISETP.GE.AND P1, PT, R4, UR12, PT ;  /* 0x0000000c04007c0c */ /* 0x000fc8000bf26270 */
[----:B------:R-:W-:-:S13]  /*0b50*/  ISETP.GE.OR P1, PT, R46, UR13, P1 ;  /* 0x0000000d2e007c0c */ /* 0x000fda0008f26670 */
[----:B------:R-:W1:Y:S02]  /*0b60*/  @!P1 LDC.64 R12, c[0x0][0x388] ;  /* 0x0000e200ff0c9b82 */ /* 0x000e640000000a00 */
[----:B-1----:R-:W-:-:S05]  /*0b70*/  @!P1 IMAD.WIDE R16, R35, 0x4, R12 ;  /* 0x0000000423109825 */ /* 0x002fca00078e020c */
[----:B------:R1:W3:Y:S01]  /*0b80*/  @!P1 LDG.E R48, desc[UR8][R16.64] ;  /* 0x0000000810309981 */ /* 0x0002e2000c1e1900 */
[----:B------:R-:W-:-:S05]  /*0b90*/  VIADD R12, R4, 0x1 ;  /* 0x00000001040c7836 */ /* 0x000fca0000000000 */
[----:B------:R-:W-:Y:S02]  /*0ba0*/  ISETP.GE.AND P4, PT, R12, UR12, PT ;  /* 0x0000000c0c007c0c */ /* 0x000fe4000bf86270 */
[----:B------:R-:W4:Y:S02]  /*0bb0*/  @P5 LDC.64 R12, c[0x0][0x380] ;  /* 0x0000e000ff0c5b82 */ /* 0x000f240000000a00 */
[----:B------:R-:W-:-:S13]  /*0bc0*/  ISETP.LT.AND P4, PT, R46, UR13, !P4 ;  /* 0x0000000d2e007c0c */ /* 0x000fda000e781270 */
[----:B0-----:R-:W0:Y:S01]  /*0bd0*/  @P4 LDC.64 R14, c[0x0][0x388] ;  /* 0x0000e200ff0e4b82 */ /* 0x001e220000000a00 */
[----:B--2---:R2:W-:Y:S04]  /*0be0*/  @!P0 STS [R28+-0x8], R45 ;  /* 0xfffff82d1c008388 */ /* 0x0045e80000000800 */
[----:B------:R-:W-:Y:S01]  /*0bf0*/  @P0 STS [R28+-0x8], RZ ;  /* 0xfffff8ff1c000388 */ /* 0x000fe20000000800 */
[----:B----4-:R-:W-:-:S04]  /*0c00*/  @P5 LEA R12, P0, R40, R12, 0x2 ;  /* 0x0000000c280c5211 */ /* 0x010fc800078010ff */
[----:B------:R-:W-:Y:S02]  /*0c10*/  @P5 LEA.HI.X R13, R40, R13, R44, 0x2, P0 ;  /* 0x0000000d280d5211 */ /* 0x000fe400000f142c */
[----:B-1----:R-:W-:-:S03]  /*0c20*/  @P4 IADD3 R16, P0, PT, R29, R5, RZ ;  /* 0x000000051d104210 */ /* 0x002fc60007f1e0ff */
[----:B------:R1:W4:Y:S01]  /*0c30*/  @P5 LDG.E R47, desc[UR8][R12.64+0x84] ;  /* 0x000084080c2f5981 */ /* 0x000322000c1e1900 */
[----:B------:R-:W-:Y:S02]  /*0c40*/  @P4 LEA.HI.X.SX32 R17, R29, R6, 0x1, P0 ;  /* 0x000000061d114211 */ /* 0x000fe400000f0eff */
[----:B0-----:R-:W-:-:S04]  /*0c50*/  @P4 LEA R14, P0, R16, R14, 0x2 ;  /* 0x0000000e100e4211 */ /* 0x001fc800078010ff */
[----:B------:R-:W-:Y:S02]  /*0c60*/  @P4 LEA.HI.X R15, R16, R15, R17, 0x2, P0 ;  /* 0x0000000f100f4211 */ /* 0x000fe400000f1411 */
[----:B------:R-:W0:Y:S01]  /*0c70*/  @P3 LDC.64 R16, c[0x0][0x380] ;  /* 0x0000e000ff103b82 */ /* 0x000e220000000a00 */
[----:B-1----:R-:W-:Y:S01]  /*0c80*/  VIADD R12, R18, 0x23 ;  /* 0x00000023120c7836 */ /* 0x002fe20000000000 */
[----:B---3--:R1:W-:Y:S01]  /*0c90*/  @!P1 STS [R31+-0x8], R48 ;  /* 0xfffff8301f009388 */ /* 0x0083e20000000800 */
[----:B0-----:R-:W-:Y:S01]  /*0ca0*/  @P3 LEA R44, P0, R42, R16, 0x2 ;  /* 0x000000102a2c3211 */ /* 0x001fe200078010ff */
[----:B------:R-:W-:Y:S01]  /*0cb0*/  VIADD R16, R4, 0x2 ;  /* 0x0000000204107836 */ /* 0x000fe20000000000 */
[----:B------:R-:W-:Y:S01]  /*0cc0*/  P2R R40, PR, RZ, 0x2 ;  /* 0x00000002ff287803 */ /* 0x000fe20000000000 */
[----:B------:R-:W3:Y:S03]  /*0cd0*/  @P4 LDG.E R14, desc[UR8][R14.64+0x4] ;  /* 0x000004080e0e4981 */ /* 0x000ee6000c1e1900 */
[----:B------:R-:W-:-:S04]  /*0ce0*/  ISETP.GE.AND P2, PT, R16, UR12, PT ;  /* 0x0000000c10007c0c */ /* 0x000fc8000bf46270 */
[----:B------:R-:W-:Y:S02]  /*0cf0*/  ISETP.LT.AND P2, PT, R46, UR13, !P2 ;  /* 0x0000000d2e007c0c */ /* 0x000fe4000d741270 */
[----:B--2---:R-:W-:Y:S02]  /*0d00*/  @P3 LEA.HI.X R45, R42, R17, R43, 0x2, P0 ;  /* 0x000000112a2d3211 */ /* 0x004fe400000f142b */
[----:B------:R-:W-:-:S04]  /*0d10*/  ISETP.LT.AND P6, PT, R12, UR13, !P6 ;  /* 0x0000000d0c007c0c */ /* 0x000fc8000f7c1270 */
[----:B------:R-:W2:Y:S05]  /*0d20*/  @P3 LDG.E R45, desc[UR8][R44.64+0x88] ;  /* 0x000088082c2d3981 */ /* 0x000eaa000c1e1900 */
[----:B------:R-:W0:Y:S01]  /*0d30*/  @P2 LDC.64 R16, c[0x0][0x388] ;  /* 0x0000e200ff102b82 */ /* 0x000e220000000a00 */
[----:B------:R-:W-:-:S04]  /*0d40*/  @P2 IADD3 R43, P0, PT, R29, R5, RZ ;  /* 0x000000051d2b2210 */ /* 0x000fc80007f1e0ff */
[----:B-1----:R-:W-:Y:S02]  /*0d50*/  @P2 LEA.HI.X.SX32 R48, R29, R6, 0x1, P0 ;  /* 0x000000061d302211 */ /* 0x002fe400000f0eff */
[----:B0-----:R-:W-:Y:S01]  /*0d60*/  @P2 LEA R42, P0, R43, R16, 0x2 ;  /* 0x000000102b2a2211 */ /* 0x001fe200078010ff */
[----:B------:R-:W-:-:S03]  /*0d70*/  VIADD R16, R4, 0x3 ;  /* 0x0000000304107836 */ /* 0x000fc60000000000 */
[----:B------:R-:W-:Y:S02]  /*0d80*/  @P2 LEA.HI.X R43, R43, R17, R48, 0x2, P0 ;  /* 0x000000112b2b2211 */ /* 0x000fe400000f1430 */
[----:B------:R-:W-:-:S04]  /*0d90*/  ISETP.GE.AND P0, PT, R16, UR12, PT ;  /* 0x0000000c10007c0c */ /* 0x000fc8000bf06270 */
[----:B------:R-:W-:-:S13]  /*0da0*/  ISETP.LT.AND P0, PT, R46, UR13, !P0 ;  /* 0x0000000d2e007c0c */ /* 0x000fda000c701270 */
[----:B------:R-:W0:Y:S01]  /*0db0*/  @P0 LDC.64 R16, c[0x0][0x388] ;  /* 0x0000e200ff100b82 */ /* 0x000e220000000a00 */
[----:B------:R-:W-:Y:S01]  /*0dc0*/  @P0 IADD3 R46, P1, PT, R29, R5, RZ ;  /* 0x000000051d2e0210 */ /* 0x000fe20007f3e0ff */
[----:B------:R-:W-:-:S03]  /*0dd0*/  @P6 IMAD.SHL.U32 R12, R27, 0x20, RZ ;  /* 0x000000201b0c6824 */ /* 0x000fc600078e00ff */
[----:B------:R-:W-:Y:S02]  /*0de0*/  @P0 LEA.HI.X.SX32 R49, R29, R6, 0x1, P1 ;  /* 0x000000061d310211 */ /* 0x000fe400008f0eff */
[----:B------:R-:W-:Y:S02]  /*0df0*/  P2R R48, PR, RZ, 0x4 ;  /* 0x00000004ff307803 */ /* 0x000fe40000000000 */
[----:B------:R-:W-:Y:S02]  /*0e00*/  @P6 SHF.R.S32.HI R13, RZ, 0x1f, R12 ;  /* 0x0000001fff0d6819 */ /* 0x000fe4000001140c */
[----:B0-----:R-:W-:-:S04]  /*0e10*/  @P0 LEA R16, P1, R46, R16, 0x2 ;  /* 0x000000102e100211 */ /* 0x001fc800078210ff */
[----:B------:R-:W-:Y:S02]  /*0e20*/  @P0 LEA.HI.X R17, R46, R17, R49, 0x2, P1 ;  /* 0x000000112e110211 */ /* 0x000fe400008f1431 */
[----:B------:R-:W-:Y:S02]  /*0e30*/  @P6 SHF.R.S32.HI R46, RZ, 0x1f, R33 ;  /* 0x0000001fff2e6819 */ /* 0x000fe40000011421 */
[----:B------:R-:W-:Y:S01]  /*0e40*/  @P6 IADD3 R49, P1, P2, R33, R2, R12 ;  /* 0x0000000221316210 */ /* 0x000fe20007a3e00c */
[----:B------:R-:W5:Y:S03]  /*0e50*/  @P0 LDG.E R16, desc[UR8][R16.64+0xc] ;  /* 0x00000c0810100981 */ /* 0x000f66000c1e1900 */
[----:B------:R-:W-:Y:S02]  /*0e60*/  @P6 IADD3.X R46, PT, PT, R46, RZ, R13, P1, P2 ;  /* 0x000000ff2e2e6210 */ /* 0x000fe40000fe440d */
[----:B------:R-:W0:Y:S01]  /*0e70*/  @P6 LDC.64 R12, c[0x0][0x380] ;  /* 0x0000e000ff0c6b82 */ /* 0x000e220000000a00 */
[----:B------:R-:W-:-:S13]  /*0e80*/  ISETP.NE.AND P2, PT, R48, RZ, PT ;  /* 0x000000ff3000720c */ /* 0x000fda0003f45270 */
[----:B------:R-:W5:Y:S01]  /*0e90*/  @P2 LDG.E R42, desc[UR8][R42.64+0x8] ;  /* 0x000008082a2a2981 */ /* 0x000f62000c1e1900 */
[----:B0-----:R-:W-:-:S04]  /*0ea0*/  @P6 LEA R12, P1, R49, R12, 0x2 ;  /* 0x0000000c310c6211 */ /* 0x001fc800078210ff */
[----:B------:R-:W-:-:S06]  /*0eb0*/  @P6 LEA.HI.X R13, R49, R13, R46, 0x2, P1 ;  /* 0x0000000d310d6211 */ /* 0x000fcc00008f142e */
[----:B------:R-:W5:Y:S01]  /*0ec0*/  @P6 LDG.E R13, desc[UR8][R12.64+0x8c] ;  /* 0x00008c080c0d6981 */ /* 0x000f62000c1e1900 */
[----:B------:R-:W-:Y:S01]  /*0ed0*/  ISETP.NE.AND P1, PT, R40, RZ, PT ;  /* 0x000000ff2800720c */ /* 0x000fe20003f25270 */
[----:B------:R-:W-:-:S04]  /*0ee0*/  UIADD3 UR4, UPT, UPT, UR4, 0x1, URZ ;  /* 0x0000000104047890 */ /* 0x000fc8000fffe0ff */
[----:B------:R-:W-:-:S08]  /*0ef0*/  UISETP.NE.AND UP0, UPT, UR4, 0x24, UPT ;  /* 0x000000240400788c */ /* 0x000fd0000bf05270 */
[----:B------:R-:W-:Y:S04]  /*0f00*/  @P1 STS [R31+-0x8], RZ ;  /* 0xfffff8ff1f001388 */ /* 0x000fe80000000800 */
[----:B------:R-:W-:Y:S01]  /*0f10*/  @!P5 STS [R28+-0x4], RZ ;  /* 0xfffffcff1c00d388 */ /* 0x000fe20000000800 */
[----:B------:R-:W-:Y:S02]  /*0f20*/  VIADD R38, R38, 0x1 ;  /* 0x0000000126267836 */ /* 0x000fe40000000000 */
[----:B------:R-:W-:Y:S02]  /*0f30*/  VIADD R19, R19, 0x1 ;  /* 0x0000000113137836 */ /* 0x000fe40000000000 */
[----:B------:R-:W-:Y:S02]  /*0f40*/  VIADD R33, R33, UR13 ;  /* 0x0000000d21217c36 */ /* 0x000fe40008000000 */
[----:B------:R-:W-:-:S02]  /*0f50*/  VIADD R35, R35, UR12 ;  /* 0x0000000c23237c36 */ /* 0x000fc40008000000 */
[----:B------:R-:W-:Y:S01]  /*0f60*/  VIADD R29, R29, UR12 ;  /* 0x0000000c1d1d7c36 */ /* 0x000fe20008000000 */
[----:B----4-:R-:W-:Y:S04]  /*0f70*/  @P5 STS [R28+-0x4], R47 ;  /* 0xfffffc2f1c005388 */ /* 0x010fe80000000800 */
[----:B------:R-:W-:Y:S04]  /*0f80*/  @!P4 STS [R31+-0x4], RZ ;  /* 0xfffffcff1f00c388 */ /* 0x000fe80000000800 */
[----:B---3--:R-:W-:Y:S04]  /*0f90*/  @P4 STS [R31+-0x4], R14 ;  /* 0xfffffc0e1f004388 */ /* 0x008fe80000000800 */
[----:B------:R-:W-:Y:S04]  /*0fa0*/  @!P3 STS [R28], RZ ;  /* 0x000000ff1c00b388 */ /* 0x000fe80000000800 */
[----:B--2---:R-:W-:Y:S04]  /*0fb0*/  @P3 STS [R28], R45 ;  /* 0x0000002d1c003388 */ /* 0x004fe80000000800 */
[----:B------:R-:W-:Y:S04]  /*0fc0*/  @!P2 STS [R31], RZ ;  /* 0x000000ff1f00a388 */ /* 0x000fe80000000800 */
[----:B-----5:R-:W-:Y:S04]  /*0fd0*/  @P2 STS [R31], R42 ;  /* 0x0000002a1f002388 */ /* 0x020fe80000000800 */
[----:B------:R-:W-:Y:S04]  /*0fe0*/  @!P6 STS [R28+0x4], RZ ;  /* 0x000004ff1c00e388 */ /* 0x000fe80000000800 */
[----:B------:R0:W-:Y:S04]  /*0ff0*/  @P6 STS [R28+0x4], R13 ;  /* 0x0000040d1c006388 */ /* 0x0001e80000000800 */
[----:B------:R-:W-:Y:S04]  /*1000*/  @!P0 STS [R31+0x4], RZ ;  /* 0x000004ff1f008388 */ /* 0x000fe80000000800 */
[----:B------:R1:W-:Y:S01]  /*1010*/  @P0 STS [R31+0x4], R16 ;  /* 0x000004101f000388 */ /* 0x0003e20000000800 */
[----:B0-----:R-:W-:-:S02]  /*1020*/  VIADD R28, R28, 0x80 ;  /* 0x000000801c1c7836 */ /* 0x001fc40000000000 */
[----:B-1----:R-:W-:Y:S01]  /*1030*/  VIADD R31, R31, 0x80 ;  /* 0x000000801f1f7836 */ /* 0x002fe20000000000 */
[----:B------:R-:W-:Y:S06]  /*1040*/  BRA.U UP0, `(.L_x_3) ;  /* 0xfffffff900507547 */ /* 0x000fec000b83ffff */
.L_x_2:
[----:B------:R-:W0:Y:S01]  /*1050*/  S2R R13, SR_CgaCtaId ;  /* 0x00000000000d7919 */ /* 0x000e220000008800 */
[----:B------:R-:W-:Y:S01]  /*1060*/  MOV R12, 0x400 ;  /* 0x00000400000c7802 */ /* 0x000fe20000000f00 */
[----:B------:R-:W-:Y:S02]  /*1070*/  IMAD.SHL.U32 R45, R27, 0x1000, RZ ;  /* 0x000010001b2d7824 */ /* 0x000fe400078e00ff */
[----:B------:R-:W-:Y:S02]  /*1080*/  IMAD.MOV.U32 R38, RZ, RZ, RZ ;  /* 0x000000ffff267224 */ /* 0x000fe400078e00ff */
[----:B------:R-:W-:Y:S01]  /*1090*/  VIADD R14, R12, 0x2000 ;  /* 0x000020000c0e7836 */ /* 0x000fe20000000000 */
[----:B------:R-:W-:Y:S02]  /*10a0*/  LOP3.LUT R45, R45, 0x1000, RZ, 0xc0, !PT ;  /* 0x000010002d2d7812 */ /* 0x000fe400078ec0ff */
[C---:B0-----:R-:W-:Y:S02]  /*10b0*/  LEA R12, R13.reuse, R12, 0x18 ;  /* 0x0000000c0d0c7211 */ /* 0x041fe400078ec0ff */
[----:B------:R-:W-:-:S03]  /*10c0*/  LEA R14, R13, R14, 0x18 ;  /* 0x0000000e0d0e7211 */ /* 0x000fc600078ec0ff */
[--C-:B------:R-:W-:Y:S02]  /*10d0*/  IMAD.IADD R43, R12, 0x1, R45.reuse ;  /* 0x000000010c2b7824 */ /* 0x100fe400078e022d */
[----:B------:R-:W-:-:S07]  /*10e0*/  IMAD.IADD R45, R14, 0x1, R45 ;  /* 0x000000010e2d7824 */ /* 0x000fce00078e022d */
.L_x_4:
[C---:B------:R-:W-:Y:S02]  /*10f0*/  IMAD R12, R38.reuse, 0x4, R43 ;  /* 0x00000004260c7824 */ /* 0x040fe400078e022b */
[----:B------:R-:W-:Y:S02]  /*1100*/  IMAD R13, R38, 0x80, R45 ;  /* 0x00000080260d7824 */ /* 0x000fe400078e022d */
[----:B------:R-:W-:Y:S02]  /*1110*/  IMAD R42, R3, 0x200, R12 ;  /* 0x00000200032a7824 */ /* 0x000fe400078e020c */
[----:B------:R-:W-:Y:S02]  /*1120*/  IMAD R16, R0, 0x10, R13 ;  /* 0x0000001000107824 */ /* 0x000fe400078e020d */
[----:B------:R-:W-:Y:S01]  /*1130*/  VIADD R38, R38, 0x2 ;  /* 0x0000000226267836 */ /* 0x000fe20000000000 */
[----:B------:R-:W-:Y:S04]  /*1140*/  LDS.64 R28, [R42] ;  /* 0x000000002a1c7984 */ /* 0x000fe80000000a00 */
[----:B------:R-:W0:Y:S01]  /*1150*/  LDS.128 R12, [R16] ;  /* 0x00000000100c7984 */ /* 0x000e220000000c00 */
[----:B------:R-:W-:-:S03]  /*1160*/  ISETP.NE.AND P0, PT, R38, 0x20, PT ;  /* 0x000000202600780c */ /* 0x000fc60003f05270 */
[----:B------:R-:W1:Y:S04]  /*1170*/  LDS.64 R30, [R42+0x80] ;  /* 0x000080002a1e7984 */ /* 0x000e680000000a00 */
[----:B------:R-:W2:Y:S01]  /*1180*/  LDS.128 R16, [R16+0x80] ;  /* 0x0000800010107984 */ /* 0x000ea20000000c00 */
[C---:B0-----:R-:W-:Y:S01]  /*1190*/  FFMA R41, R28.reuse, R12, R41 ;  /* 0x0000000c1c297223 */ /* 0x041fe20000000029 */
[C---:B------:R-:W-:Y:S01]  /*11a0*/  FFMA R40, R28.reuse, R13, R32 ;  /* 0x0000000d1c287223 */ /* 0x040fe20000000020 */
[C---:B------:R-:W-:Y:S01]  /*11b0*/  FFMA R37, R28.reuse, R14, R37 ;  /* 0x0000000e1c257223 */ /* 0x040fe20000000025 */
[----:B------:R-:W-:Y:S01]  /*11c0*/  FFMA R28, R28, R15, R34 ;  /* 0x0000000f1c1c7223 */ /* 0x000fe20000000022 */
[----:B------:R-:W0:Y:S01]  /*11d0*/  LDS.64 R32, [R42+0x100] ;  /* 0x000100002a207984 */ /* 0x000e220000000a00 */
[C---:B-1----:R-:W-:Y:S01]  /*11e0*/  FFMA R39, R30.reuse, R12, R39 ;  /* 0x0000000c1e277223 */ /* 0x042fe20000000027 */
[C---:B------:R-:W-:Y:S01]  /*11f0*/  FFMA R20, R30.reuse, R13, R20 ;  /* 0x0000000d1e147223 */ /* 0x040fe20000000014 */
[C---:B------:R-:W-:Y:S01]  /*1200*/  FFMA R9, R30.reuse, R14, R9 ;  /* 0x0000000e1e097223 */ /* 0x040fe20000000009 */
[----:B------:R-:W1:Y:S01]  /*1210*/  LDS.64 R34, [R42+0x180] ;  /* 0x000180002a227984 */ /* 0x000e620000000a00 */
[----:B------:R-:W-:Y:S01]  /*1220*/  FFMA R10, R30, R15, R10 ;  /* 0x0000000f1e0a7223 */ /* 0x000fe2000000000a */
[C---:B--2---:R-:W-:Y:S01]  /*1230*/  FFMA R41, R16.reuse, R29, R41 ;  /* 0x0000001d10297223 */ /* 0x044fe20000000029 */
[-C--:B------:R-:W-:Y:S01]  /*1240*/  FFMA R37, R29, R18.reuse, R37 ;  /* 0x000000121d257223 */ /* 0x080fe20000000025 */
[----:B------:R-:W-:Y:S01]  /*1250*/  FFMA R39, R16, R31, R39 ;  /* 0x0000001f10277223 */ /* 0x000fe20000000027 */
[C---:B------:R-:W-:Y:S01]  /*1260*/  FFMA R20, R31.reuse, R17, R20 ;  /* 0x000000111f147223 */ /* 0x040fe20000000014 */
[C---:B------:R-:W-:Y:S01]  /*1270*/  FFMA R9, R31.reuse, R18, R9 ;  /* 0x000000121f097223 */ /* 0x040fe20000000009 */
[----:B------:R-:W-:Y:S01]  /*1280*/  FFMA R10, R31, R19, R10 ;  /* 0x000000131f0a7223 */ /* 0x000fe2000000000a */
[C---:B0-----:R-:W-:Y:S01]  /*1290*/  FFMA R11, R32.reuse, R12, R11 ;  /* 0x0000000c200b7223 */ /* 0x041fe2000000000b */
[C---:B------:R-:W-:Y:S01]  /*12a0*/  FFMA R22, R32.reuse, R13, R22 ;  /* 0x0000000d20167223 */ /* 0x040fe20000000016 */
[C---:B------:R-:W-:Y:S01]  /*12b0*/  FFMA R21, R32.reuse, R14, R21 ;  /* 0x0000000e20157223 */ /* 0x040fe20000000015 */
[----:B------:R-:W-:Y:S01]  /*12c0*/  FFMA R24, R32, R15, R24 ;  /* 0x0000000f20187223 */ /* 0x000fe20000000018 */
[C---:B-1----:R-:W-:Y:S01]  /*12d0*/  FFMA R23, R34.reuse, R12, R23 ;  /* 0x0000000c22177223 */ /* 0x042fe20000000017 */
[C---:B------:R-:W-:Y:S01]  /*12e0*/  FFMA R26, R34.reuse, R13, R26 ;  /* 0x0000000d221a7223 */ /* 0x040fe2000000001a */
[C---:B------:R-:W-:Y:S01]  /*12f0*/  FFMA R25, R34.reuse, R14, R25 ;  /* 0x0000000e22197223 */ /* 0x040fe20000000019 */
[----:B------:R-:W-:Y:S01]  /*1300*/  FFMA R36, R34, R15, R36 ;  /* 0x0000000f22247223 */ /* 0x000fe20000000024 */
[C---:B------:R-:W-:Y:S01]  /*1310*/  FFMA R32, R29.reuse, R17, R40 ;  /* 0x000000111d207223 */ /* 0x040fe20000000028 */
[----:B------:R-:W-:Y:S01]  /*1320*/  FFMA R34, R29, R19, R28 ;  /* 0x000000131d227223 */ /* 0x000fe2000000001c */
[C---:B------:R-:W-:Y:S01]  /*1330*/  FFMA R11, R16.reuse, R33, R11 ;  /* 0x00000021100b7223 */ /* 0x040fe2000000000b */
[C---:B------:R-:W-:Y:S01]  /*1340*/  FFMA R22, R33.reuse, R17, R22 ;  /* 0x0000001121167223 */ /* 0x040fe20000000016 */
[CC--:B------:R-:W-:Y:S01]  /*1350*/  FFMA R21, R33.reuse, R18.reuse, R21 ;  /* 0x0000001221157223 */ /* 0x0c0fe20000000015 */
[----:B------:R-:W-:Y:S01]  /*1360*/  FFMA R24, R33, R19, R24 ;  /* 0x0000001321187223 */ /* 0x000fe20000000018 */
[----:B------:R-:W-:Y:S01]  /*1370*/  FFMA R23, R16, R35, R23 ;  /* 0x0000002310177223 */ /* 0x000fe20000000017 */
[C---:B------:R-:W-:Y:S01]  /*1380*/  FFMA R26, R35.reuse, R17, R26 ;  /* 0x00000011231a7223 */ /* 0x040fe2000000001a */
[C---:B------:R-:W-:Y:S01]  /*1390*/  FFMA R25, R35.reuse, R18, R25 ;  /* 0x0000001223197223 */ /* 0x040fe20000000019 */
[----:B------:R-:W-:Y:S01]  /*13a0*/  FFMA R36, R35, R19, R36 ;  /* 0x0000001323247223 */ /* 0x000fe20000000024 */
[----:B------:R-:W-:Y:S06]  /*13b0*/  @P0 BRA `(.L_x_4) ;  /* 0xfffffffc004c0947 */ /* 0x000fec000383ffff */
[----:B------:R-:W0:Y:S01]  /*13c0*/  LDCU UR4, c[0x0][0x3a0] ;  /* 0x00007400ff0477ac */ /* 0x000e220008000800 */
[----:B------:R-:W-:Y:S01]  /*13d0*/  VIADD R27, R27, 0x1 ;  /* 0x000000011b1b7836 */ /* 0x000fe20000000000 */
[----:B0-----:R-:W-:-:S04]  /*13e0*/  UIADD3 UR4, UPT, UPT, UR4, 0x1f, URZ ;  /* 0x0000001f04047890 */ /* 0x001fc8000fffe0ff */
[----:B------:R-:W-:-:S04]  /*13f0*/  USHF.R.S32.HI UR5, URZ, 0x1f, UR4 ;  /* 0x0000001fff057899 */ /* 0x000fc80008011404 */
[----:B------:R-:W-:-:S04]  /*1400*/  ULEA.HI UR5, UR5, UR4, URZ, 0x5 ;  /* 0x0000000405057291 */ /* 0x000fc8000f8f28ff */
[----:B------:R-:W-:-:S04]  /*1410*/  USHF.R.S32.HI UR5, URZ, 0x5, UR5 ;  /* 0x00000005ff057899 */ /* 0x000fc80008011405 */
[----:B------:R-:W-:-:S04]  /*1420*/  UISETP.LT.AND UP0, UPT, UR5, 0x1, UPT ;  /* 0x000000010500788c */ /* 0x000fc8000bf01270 */
[----:B------:R-:W-:Y:S01]  /*1430*/  USEL UR5, UR5, 0x1, !UP0 ;  /* 0x0000000105057887 */ /* 0x000fe2000c000000 */
[----:B------:R-:W-:Y:S05]  /*1440*/  BAR.SYNC.DEFER_BLOCKING 0x0 ;  /* 0x0000000000007b1d */ /* 0x000fea0000010000 */
[----:B------:R-:W-:-:S13]  /*1450*/  ISETP.NE.AND P0, PT, R27, UR5, PT ;  /* 0x000000051b007c0c */ /* 0x000fda000bf05270 */
[----:B------:R-:W-:Y:S05]  /*1460*/  @P0 BRA `(.L_x_5) ;  /* 0xfffffff000b40947 */ /* 0x000fea000383ffff */
.L_x_1:
[----:B------:R-:W0:Y:S01]  /*1470*/  LDCU.64 UR6, c[0x0][0x398] ;  /* 0x00007300ff0677ac */ /* 0x000e220008000a00 */
[----:B------:R-:W-:Y:S02]  /*1480*/  VIADD R17, R8, 0x1 ;  /* 0x0000000108117836 */ /* 0x000fe40000000000 */
[C---:B------:R-:W-:Y:S01]  /*1490*/  VIADD R0, R4.reuse, 0x1 ;  /* 0x0000000104007836 */ /* 0x040fe20000000000 */
[----:B------:R-:W1:Y:S01]  /*14a0*/  LDCU.64 UR4, c[0x0][0x390] ;  /* 0x00007200ff0477ac */ /* 0x000e620008000a00 */
[----:B------:R-:W-:Y:S02]  /*14b0*/  VIADD R15, R4, 0x2 ;  /* 0x00000002040f7836 */ /* 0x000fe40000000000 */
[----:B------:R-:W-:Y:S01]  /*14c0*/  VIADD R16, R8, 0x2 ;  /* 0x0000000208107836 */ /* 0x000fe20000000000 */
[----:B0-----:R-:W-:Y:S01]  /*14d0*/  ISETP.GE.AND P2, PT, R4, UR7, PT ;  /* 0x0000000704007c0c */ /* 0x001fe2000bf46270 */
[----:B------:R-:W-:Y:S01]  /*14e0*/  IMAD R5, R8, UR7, RZ ;  /* 0x0000000708057c24 */ /* 0x000fe2000f8e02ff */
[----:B------:R-:W-:-:S02]  /*14f0*/  ISETP.GE.AND P3, PT, R0, UR7, PT ;  /* 0x0000000700007c0c */ /* 0x000fc4000bf66270 */
[C---:B------:R-:W-:Y:S02]  /*1500*/  ISETP.GE.OR P1, PT, R8.reuse, UR6, P2 ;  /* 0x0000000608007c0c */ /* 0x040fe40009726670 */
[----:B------:R-:W-:Y:S02]  /*1510*/  ISETP.GE.OR P6, PT, R17, UR6, P2 ;  /* 0x0000000611007c0c */ /* 0x000fe400097c6670 */
[----:B------:R-:W-:Y:S02]  /*1520*/  SHF.R.S32.HI R0, RZ, 0x1f, R4 ;  /* 0x0000001fff007819 */ /* 0x000fe40000011404 */
[----:B------:R-:W-:-:S07]  /*1530*/  ISETP.GE.OR P5, PT, R8, UR6, P3 ;  /* 0x0000000608007c0c */ /* 0x000fce0009fa6670 */
[----:B------:R-:W0:Y:S01]  /*1540*/  @!P1 LDC.64 R12, c[0x0][0x390] ;  /* 0x0000e400ff0c9b82 */ /* 0x000e220000000a00 */
[----:B------:R-:W-:-:S07]  /*1550*/  @!P1 IMAD.IADD R3, R4, 0x1, R5 ;  /* 0x0000000104039824 */ /* 0x000fce00078e0205 */
[----:B------:R-:W2:Y:S01]  /*1560*/  @!P6 LDC.64 R6, c[0x0][0x390] ;  /* 0x0000e400ff06eb82 */ /* 0x000ea20000000a00 */
[----:B0-----:R-:W-:Y:S01]  /*1570*/  @!P1 IMAD.WIDE R12, R3, 0x4, R12 ;  /* 0x00000004030c9825 */ /* 0x001fe200078e020c */
[----:B------:R-:W-:-:S04]  /*1580*/  IADD3 R3, P0, PT, R4, R5, RZ ;  /* 0x0000000504037210 */ /* 0x000fc80007f1e0ff */
[----:B------:R-:W-:Y:S01]  /*1590*/  LEA.HI.X.SX32 R14, R5, R0, 0x1, P0 ;  /* 0x00000000050e7211 */ /* 0x000fe200000f0eff */
[----:B------:R0:W-:Y:S01]  /*15a0*/  @!P1 STG.E desc[UR8][R12.64], R41 ;  /* 0x000000290c009986 */ /* 0x0001e2000c101908 */
[----:B-1----:R-:W-:Y:S01]  /*15b0*/  LEA R2, P4, R3, UR4, 0x2 ;  /* 0x0000000403027c11 */ /* 0x002fe2000f8810ff */
[----:B------:R-:W-:Y:S01]  /*15c0*/  VIADD R5, R5, UR7 ;  /* 0x0000000705057c36 */ /* 0x000fe20008000000 */
[----:B------:R-:W-:Y:S01]  /*15d0*/  ISETP.GE.AND P0, PT, R15, UR7, PT ;  /* 0x000000070f007c0c */ /* 0x000fe2000bf06270 */
[----:B------:R-:W-:Y:S01]  /*15e0*/  VIADD R15, R4, 0x3 ;  /* 0x00000003040f7836 */ /* 0x000fe20000000000 */
[----:B------:R-:W-:Y:S02]  /*15f0*/  LEA.HI.X R3, R3, UR5, R14, 0x2, P4 ;  /* 0x0000000503037c11 */ /* 0x000fe4000a0f140e */
[----:B------:R-:W-:Y:S02]  /*1600*/  ISETP.GE.OR P4, PT, R8, UR6, P0 ;  /* 0x0000000608007c0c */ /* 0x000fe40008786670 */
[----:B------:R-:W-:Y:S01]  /*1610*/  ISETP.GE.AND P1, PT, R15, UR7, PT ;  /* 0x000000070f007c0c */ /* 0x000fe2000bf26270 */
[----:B------:R-:W-:Y:S01]  /*1620*/  @!P5 STG.E desc[UR8][R2.64+0x4], R32 ;  /* 0x000004200200d986 */ /* 0x000fe2000c101908 */
[----:B------:R-:W-:-:S02]  /*1630*/  @!P6 IMAD.IADD R15, R4, 0x1, R5 ;  /* 0x00000001040fe824 */ /* 0x000fc400078e0205 */
[C---:B------:R-:W-:Y:S01]  /*1640*/  ISETP.GE.OR P5, PT, R8.reuse, UR6, P1 ;  /* 0x0000000608007c0c */ /* 0x040fe20008fa6670 */
[----:B------:R-:W-:Y:S02]  /*1650*/  VIADD R8, R8, 0x3 ;  /* 0x0000000308087836 */ /* 0x000fe40000000000 */
[----:B--2---:R-:W-:-:S04]  /*1660*/  @!P6 IMAD.WIDE R6, R15, 0x4, R6 ;  /* 0x000000040f06e825 */ /* 0x004fc800078e0206 */
[----:B------:R-:W-:Y:S01]  /*1670*/  @!P4 STG.E desc[UR8][R2.64+0x8], R37 ;  /* 0x000008250200c986 */ /* 0x000fe2000c101908 */
[----:B------:R-:W-:Y:S02]  /*1680*/  ISETP.GE.OR P4, PT, R16, UR6, P2 ;  /* 0x0000000610007c0c */ /* 0x000fe40009786670 */
[----:B------:R-:W-:-:S03]  /*1690*/  ISETP.GE.OR P2, PT, R8, UR6, P2 ;  /* 0x0000000608007c0c */ /* 0x000fc60009746670 */
[----:B------:R1:W-:Y:S01]  /*16a0*/  @!P5 STG.E desc[UR8][R2.64+0xc], R34 ;  /* 0x00000c220200d986 */ /* 0x0003e2000c101908 */
[----:B0-----:R-:W-:-:S03]  /*16b0*/  IADD3 R13, P5, PT, R4, R5, RZ ;  /* 0x00000005040d7210 */ /* 0x001fc60007fbe0ff */
[----:B------:R0:W-:Y:S01]  /*16c0*/  @!P6 STG.E desc[UR8][R6.64], R39 ;  /* 0x000000270600e986 */ /* 0x0001e2000c101908 */
[----:B------:R-:W-:Y:S02]  /*16d0*/  ISETP.GE.OR P6, PT, R17, UR6, P3 ;  /* 0x0000000611007c0c */ /* 0x000fe40009fc6670 */
[----:B------:R-:W-:Y:S01]  /*16e0*/  LEA.HI.X.SX32 R18, R5, R0, 0x1, P5 ;  /* 0x0000000005127211 */ /* 0x000fe200028f0eff */
[----:B------:R-:W2:Y:S01]  /*16f0*/  @!P4 LDC.64 R14, c[0x0][0x390] ;  /* 0x0000e400ff0ecb82 */ /* 0x000ea20000000a00 */
[----:B------:R-:W-:Y:S01]  /*1700*/  LEA R12, P5, R13, UR4, 0x2 ;  /* 0x000000040d0c7c11 */ /* 0x000fe2000f8a10ff */
[----:B------:R-:W-:-:S03]  /*1710*/  VIADD R5, R5, UR7 ;  /* 0x0000000705057c36 */ /* 0x000fc60008000000 */
[----:B------:R-:W-:Y:S02]  /*1720*/  LEA.HI.X R13, R13, UR5, R18, 0x2, P5 ;  /* 0x000000050d0d7c11 */ /* 0x000fe4000a8f1412 */
[C---:B------:R-:W-:Y:S01]  /*1730*/  ISETP.GE.OR P5, PT, R17.reuse, UR6, P0 ;  /* 0x0000000611007c0c */ /* 0x040fe200087a6670 */
[----:B-1----:R-:W1:Y:S01]  /*1740*/  @!P2 LDC.64 R2, c[0x0][0x390] ;  /* 0x0000e400ff02ab82 */ /* 0x002e620000000a00 */
[----:B0-----:R-:W-:Y:S01]  /*1750*/  @!P4 IMAD.IADD R7, R4, 0x1, R5 ;  /* 0x000000010407c824 */ /* 0x001fe200078e0205 */
[----:B------:R-:W-:Y:S01]  /*1760*/  @!P6 STG.E desc[UR8][R12.64+0x4], R20 ;  /* 0x000004140c00e986 */ /* 0x000fe2000c101908 */
[----:B------:R-:W-:-:S09]  /*1770*/  ISETP.GE.OR P6, PT, R17, UR6, P1 ;  /* 0x0000000611007c0c */ /* 0x000fd20008fc6670 */
[----:B------:R0:W-:Y:S01]  /*1780*/  @!P5 STG.E desc[UR8][R12.64+0x8], R9 ;  /* 0x000008090c00d986 */ /* 0x0001e2000c101908 */
[----:B------:R-:W-:-:S03]  /*1790*/  IADD3 R17, P5, PT, R4, R5, RZ ;  /* 0x0000000504117210 */ /* 0x000fc60007fbe0ff */
[----:B------:R3:W-:Y:S01]  /*17a0*/  @!P6 STG.E desc[UR8][R12.64+0xc], R10 ;  /* 0x00000c0a0c00e986 */ /* 0x0007e2000c101908 */
[C---:B------:R-:W-:Y:S01]  /*17b0*/  ISETP.GE.OR P6, PT, R16.reuse, UR6, P3 ;  /* 0x0000000610007c0c */ /* 0x040fe20009fc6670 */
[----:B--2---:R-:W-:Y:S01]  /*17c0*/  @!P4 IMAD.WIDE R6, R7, 0x4, R14 ;  /* 0x000000040706c825 */ /* 0x004fe200078e020e */
[----:B------:R-:W-:Y:S02]  /*17d0*/  LEA.HI.X.SX32 R18, R5, R0, 0x1, P5 ;  /* 0x0000000005127211 */ /* 0x000fe400028f0eff */
[----:B------:R-:W-:Y:S01]  /*17e0*/  LEA R14, P5, R17, UR4, 0x2 ;  /* 0x00000004110e7c11 */ /* 0x000fe2000f8a10ff */
[----:B------:R-:W-:Y:S01]  /*17f0*/  VIADD R5, R5, UR7 ;  /* 0x0000000705057c36 */ /* 0x000fe20008000000 */
[----:B------:R2:W-:Y:S01]  /*1800*/  @!P4 STG.E desc[UR8][R6.64], R11 ;  /* 0x0000000b0600c986 */ /* 0x0005e2000c101908 */
[----:B------:R-:W-:Y:S02]  /*1810*/  ISETP.GE.OR P4, PT, R16, UR6, P0 ;  /* 0x0000000610007c0c */ /* 0x000fe40008786670 */
[----:B------:R-:W-:Y:S01]  /*1820*/  LEA.HI.X R15, R17, UR5, R18, 0x2, P5 ;  /* 0x00000005110f7c11 */ /* 0x000fe2000a8f1412 */
[----:B0-----:R-:W-:Y:S01]  /*1830*/  @!P2 IMAD.IADD R9, R4, 0x1, R5 ;  /* 0x000000010409a824 */ /* 0x001fe200078e0205 */
[----:B------:R-:W-:-:S02]  /*1840*/  ISETP.GE.OR P5, PT, R16, UR6, P1 ;  /* 0x0000000610007c0c */ /* 0x000fc40008fa6670 */
[----:B------:R-:W-:Y:S01]  /*1850*/  ISETP.GE.OR P3, PT, R8, UR6, P3 ;  /* 0x0000000608007c0c */ /* 0x000fe20009f66670 */
[----:B------:R2:W-:Y:S01]  /*1860*/  @!P6 STG.E desc[UR8][R14.64+0x4], R22 ;  /* 0x000004160e00e986 */ /* 0x0005e2000c101908 */
[----:B---3--:R-:W-:Y:S01]  /*1870*/  IADD3 R10, P6, PT, R4, R5, RZ ;  /* 0x00000005040a7210 */ /* 0x008fe20007fde0ff */
[----:B-1----:R-:W-:Y:S01]  /*1880*/  @!P2 IMAD.WIDE R2, R9, 0x4, R2 ;  /* 0x000000040902a825 */ /* 0x002fe200078e0202 */
[C---:B------:R-:W-:Y:S02]  /*1890*/  ISETP.GE.OR P0, PT, R8.reuse, UR6, P0 ;  /* 0x0000000608007c0c */ /* 0x040fe40008706670 */
[----:B------:R-:W-:Y:S01]  /*18a0*/  ISETP.GE.OR P1, PT, R8, UR6, P1 ;  /* 0x0000000608007c0c */ /* 0x000fe20008f26670 */
[----:B------:R2:W-:Y:S01]  /*18b0*/  @!P4 STG.E desc[UR8][R14.64+0x8], R21 ;  /* 0x000008150e00c986 */ /* 0x0005e2000c101908 */
[----:B------:R-:W-:Y:S02]  /*18c0*/  LEA.HI.X.SX32 R5, R5, R0, 0x1, P6 ;  /* 0x0000000005057211 */ /* 0x000fe400030f0eff */
[C---:B------:R-:W-:Y:S01]  /*18d0*/  LEA R4, P6, R10.reuse, UR4, 0x2 ;  /* 0x000000040a047c11 */ /* 0x040fe2000f8c10ff */
[----:B------:R2:W-:Y:S03]  /*18e0*/  @!P5 STG.E desc[UR8][R14.64+0xc], R24 ;  /* 0x00000c180e00d986 */ /* 0x0005e6000c101908 */
[----:B------:R-:W-:Y:S01]  /*18f0*/  LEA.HI.X R5, R10, UR5, R5, 0x2, P6 ;  /* 0x000000050a057c11 */ /* 0x000fe2000b0f1405 */
[----:B------:R2:W-:Y:S04]  /*1900*/  @!P2 STG.E desc[UR8][R2.64], R23 ;  /* 0x000000170200a986 */ /* 0x0005e8000c101908 */
[----:B------:R2:W-:Y:S04]  /*1910*/  @!P3 STG.E desc[UR8][R4.64+0x4], R26 ;  /* 0x0000041a0400b986 */ /* 0x0005e8000c101908 */
[----:B------:R2:W-:Y:S01]  /*1920*/  @!P0 STG.E desc[UR8][R4.64+0x8], R25 ;  /* 0x0000081904008986 */ /* 0x0005e2000c101908 */
[----:B------:R-:W-:Y:S05]  /*1930*/  @P1 EXIT ;  /* 0x000000000000194d */ /* 0x000fea0003800000 */
[----:B------:R-:W-:Y:S01]  /*1940*/  STG.E desc[UR8][R4.64+0xc], R36 ;  /* 0x00000c2404007986 */ /* 0x000fe2000c101908 */
[----:B------:R-:W-:Y:S05]  /*1950*/  EXIT ;  /* 0x000000000000794d */ /* 0x000fea0003800000 */
.L_x_6:
[----:B------:R-:W-:-:S00]  /*1960*/  BRA `(.L_x_6) ;  /* 0xfffffffc00fc7947 */ /* 0x000fc0000383ffff */
[----:B------:R-:W-:-:S00]  /*1970*/  NOP ;  /* 0x0000000000007918 */ /* 0x000fc00000000000 */
        /* <DEDUP_REMOVED lines=8> */
.L_x_7:


//--------------------- .nv.shared._Z24tiling_double_buffer_4x4PfS_S_iii --------------------------
	.section	.nv.shared._Z24tiling_double_buffer_4x4PfS_S_iii,"aw",@nobits
	.sectionflags	@""
	.align	4
.nv.shared._Z24tiling_double_buffer_4x4PfS_S_iii:
	.zero		17408


//--------------------- .nv.shared.reserved.0     --------------------------
	.section	.nv.shared.reserved.0,"aw",@nobits
	.weak		__nv_reservedSMEM_offset_0_alias
	.size		__nv_reservedSMEM_offset_0_alias, 0, 64
	.other		__nv_reservedSMEM_offset_0_alias,@"STO_CUDA_RESERVED_SHARED STV_DEFAULT"
__nv_reservedSMEM_offset_0_alias:
	.zero		0
	.zero		64


//--------------------- .nv.constant0._Z24tiling_double_buffer_4x4PfS_S_iii --------------------------
	.section	.nv.constant0._Z24tiling_double_buffer_4x4PfS_S_iii,"a",@progbits
	.sectionflags	@""
	.align	4
.nv.constant0._Z24tiling_double_buffer_4x4PfS_S_iii:
	.zero		932


//--------------------- SYMBOLS --------------------------

	.type		.nv.reservedSmem.offset0,@object
	.size		.nv.reservedSmem.offset0,0x4
	.type		.nv.reservedSmem.cap,@object
	.size		.nv.reservedSmem.cap,0x4
